	.target	sm_100

	.elftype	@"ET_EXEC"


//--------------------- .note.nv.tkinfo           --------------------------
	.section	.note.nv.tkinfo,"",@"SHT_NOTE"
	.sectionflags	@"SHF_NOTE_NV_TKINFO"
	.tkinfo
        /*0018*/ 	.word	0x00000081
        /*0030*/ 	.string	""
        /*0030*/ 	.string	"ptxas"
        /*0030*/ 	.string	"Cuda compilation tools, release 12.9, V12.9.86"
        /*0030*/ 	.string	"Build cuda_12.9.r12.9/compiler.36037853_0"
        /*0030*/ 	.string	"-regUsageLevel 10 -arch sm_100f -m 64 "



//--------------------- .note.nv.cuver            --------------------------
	.section	.note.nv.cuver,"",@"SHT_NOTE"
	.sectionflags	@"SHF_NOTE_NV_CUVER"
        /*0018*/ 	.short	0x0001
        /*001a*/ 	.short	0x0064
        /*001c*/ 	.short	0x0001
        /*001e*/ 	.short	0x0000
        /*0020*/ 	.short	0x0001
        /*0022*/ 	.short	0x0000


//--------------------- .nv.info                  --------------------------
	.section	.nv.info,"",@"SHT_CUDA_INFO"
	.align	4


	//----- nvinfo : EIATTR_REGCOUNT
	.align		4
        /*0000*/ 	.byte	0x04, 0x2f
        /*0002*/ 	.short	(.L_15 - .L_14)
	.align		4
.L_14:
        /*0004*/ 	.word	index@(_ZN9deep_gemm24sm100_fp8_gemm_1d1d_implILN4cute4UMMA5MajorE0ELS3_0ELj0ELj7168ELj2048ELj128ELj128ELj128ELj64ELj128ELj128ELj128ELj5ELj128ELj128ELj1ELb0ELj140ELNS_8GemmTypeE1ELb0EN7cutlass10bfloat16_tENS_16EpilogueIdentityEEEvPijjj14CUtensorMap_stS9_S9_S9_S9_)
        /*0008*/ 	.word	0x00000034


	//----- nvinfo : EIATTR_FRAME_SIZE
	.align		4
.L_15:
        /*000c*/ 	.byte	0x04, 0x11
        /*000e*/ 	.short	(.L_17 - .L_16)
	.align		4
.L_16:
        /*0010*/ 	.word	index@($__internal_3_$__cuda_sm20_div_u16)
        /*0014*/ 	.word	0x00000000


	//----- nvinfo : EIATTR_FRAME_SIZE
	.align		4
.L_17:
        /*0018*/ 	.byte	0x04, 0x11
        /*001a*/ 	.short	(.L_19 - .L_18)
	.align		4
.L_18:
        /*001c*/ 	.word	index@($__internal_2_$__cuda_sm10x_tcgen05_guardrail_trap_unallocated_columns_being_dealloced)
        /*0020*/ 	.word	0x00000000


	//----- nvinfo : EIATTR_FRAME_SIZE
	.align		4
.L_19:
        /*0024*/ 	.byte	0x04, 0x11
        /*0026*/ 	.short	(.L_21 - .L_20)
	.align		4
.L_20:
        /*0028*/ 	.word	index@($__internal_1_$__cuda_sm10x_tcgen05_guardrail_trap_phase_invalid_during_alloc)
        /*002c*/ 	.word	0x00000000


	//----- nvinfo : EIATTR_FRAME_SIZE
	.align		4
.L_21:
        /*0030*/ 	.byte	0x04, 0x11
        /*0032*/ 	.short	(.L_23 - .L_22)
	.align		4
.L_22:
        /*0034*/ 	.word	index@($__internal_0_$__cuda_sm10x_tcgen05_guardrail_trap_col_being_dealloced_not_returned_by_alloc)
        /*0038*/ 	.word	0x00000000


	//----- nvinfo : EIATTR_FRAME_SIZE
	.align		4
.L_23:
        /*003c*/ 	.byte	0x04, 0x11
        /*003e*/ 	.short	(.L_25 - .L_24)
	.align		4
.L_24:
        /*0040*/ 	.word	index@(_ZN9deep_gemm24sm100_fp8_gemm_1d1d_implILN4cute4UMMA5MajorE0ELS3_0ELj0ELj7168ELj2048ELj128ELj128ELj128ELj64ELj128ELj128ELj128ELj5ELj128ELj128ELj1ELb0ELj140ELNS_8GemmTypeE1ELb0EN7cutlass10bfloat16_tENS_16EpilogueIdentityEEEvPijjj14CUtensorMap_stS9_S9_S9_S9_)
        /*0044*/ 	.word	0x00000000


	//----- nvinfo : EIATTR_MIN_STACK_SIZE
	.align		4
.L_25:
        /*0048*/ 	.byte	0x04, 0x12
        /*004a*/ 	.short	(.L_27 - .L_26)
	.align		4
.L_26:
        /*004c*/ 	.word	index@(_ZN9deep_gemm24sm100_fp8_gemm_1d1d_implILN4cute4UMMA5MajorE0ELS3_0ELj0ELj7168ELj2048ELj128ELj128ELj128ELj64ELj128ELj128ELj128ELj5ELj128ELj128ELj1ELb0ELj140ELNS_8GemmTypeE1ELb0EN7cutlass10bfloat16_tENS_16EpilogueIdentityEEEvPijjj14CUtensorMap_stS9_S9_S9_S9_)
        /*0050*/ 	.word	0x00000000
.L_27:


//--------------------- .nv.info._ZN9deep_gemm24sm100_fp8_gemm_1d1d_implILN4cute4UMMA5MajorE0ELS3_0ELj0ELj7168ELj2048ELj128ELj128ELj128ELj64ELj128ELj128ELj128ELj5ELj128ELj128ELj1ELb0ELj140ELNS_8GemmTypeE1ELb0EN7cutlass10bfloat16_tENS_16EpilogueIdentityEEEvPijjj14CUtensorMap_stS9_S9_S9_S9_ --------------------------
	.section	.nv.info._ZN9deep_gemm24sm100_fp8_gemm_1d1d_implILN4cute4UMMA5MajorE0ELS3_0ELj0ELj7168ELj2048ELj128ELj128ELj128ELj64ELj128ELj128ELj128ELj5ELj128ELj128ELj1ELb0ELj140ELNS_8GemmTypeE1ELb0EN7cutlass10bfloat16_tENS_16EpilogueIdentityEEEvPijjj14CUtensorMap_stS9_S9_S9_S9_,"",@"SHT_CUDA_INFO"
	.sectionflags	@""
	.align	4


	//----- nvinfo : EIATTR_CUDA_API_VERSION
	.align		4
        /*0000*/ 	.byte	0x04, 0x37
        /*0002*/ 	.short	(.L_29 - .L_28)
.L_28:
        /*0004*/ 	.word	0x00000081


	//----- nvinfo : EIATTR_KPARAM_INFO
	.align		4
.L_29:
        /*0008*/ 	.byte	0x04, 0x17
        /*000a*/ 	.short	(.L_31 - .L_30)
.L_30:
        /*000c*/ 	.word	0x00000000
        /*0010*/ 	.short	0x0008
        /*0012*/ 	.short	0x0240
        /*0014*/ 	.byte	0x00, 0xf0, 0x01, 0x02


	//----- nvinfo : EIATTR_KPARAM_INFO
	.align		4
.L_31:
        /*0018*/ 	.byte	0x04, 0x17
        /*001a*/ 	.short	(.L_33 - .L_32)
.L_32:
        /*001c*/ 	.word	0x00000000
        /*0020*/ 	.short	0x0007
        /*0022*/ 	.short	0x01c0
        /*0024*/ 	.byte	0x00, 0xf0, 0x01, 0x02


	//----- nvinfo : EIATTR_KPARAM_INFO
	.align		4
.L_33:
        /*0028*/ 	.byte	0x04, 0x17
        /*002a*/ 	.short	(.L_35 - .L_34)
.L_34:
        /*002c*/ 	.word	0x00000000
        /*0030*/ 	.short	0x0006
        /*0032*/ 	.short	0x0140
        /*0034*/ 	.byte	0x00, 0xf0, 0x01, 0x02


	//----- nvinfo : EIATTR_KPARAM_INFO
	.align		4
.L_35:
        /*0038*/ 	.byte	0x04, 0x17
        /*003a*/ 	.short	(.L_37 - .L_36)
.L_36:
        /*003c*/ 	.word	0x00000000
        /*0040*/ 	.short	0x0005
        /*0042*/ 	.short	0x00c0
        /*0044*/ 	.byte	0x00, 0xf0, 0x01, 0x02


	//----- nvinfo : EIATTR_KPARAM_INFO
	.align		4
.L_37:
        /*0048*/ 	.byte	0x04, 0x17
        /*004a*/ 	.short	(.L_39 - .L_38)
.L_38:
        /*004c*/ 	.word	0x00000000
        /*0050*/ 	.short	0x0004
        /*0052*/ 	.short	0x0040
        /*0054*/ 	.byte	0x00, 0xf0, 0x01, 0x02


	//----- nvinfo : EIATTR_KPARAM_INFO
	.align		4
.L_39:
        /*0058*/ 	.byte	0x04, 0x17
        /*005a*/ 	.short	(.L_41 - .L_40)
.L_40:
        /*005c*/ 	.word	0x00000000
        /*0060*/ 	.short	0x0003
        /*0062*/ 	.short	0x0010
        /*0064*/ 	.byte	0x00, 0xf0, 0x11, 0x00


	//----- nvinfo : EIATTR_KPARAM_INFO
	.align		4
.L_41:
        /*0068*/ 	.byte	0x04, 0x17
        /*006a*/ 	.short	(.L_43 - .L_42)
.L_42:
        /*006c*/ 	.word	0x00000000
        /*0070*/ 	.short	0x0002
        /*0072*/ 	.short	0x000c
        /*0074*/ 	.byte	0x00, 0xf0, 0x11, 0x00


	//----- nvinfo : EIATTR_KPARAM_INFO
	.align		4
.L_43:
        /*0078*/ 	.byte	0x04, 0x17
        /*007a*/ 	.short	(.L_45 - .L_44)
.L_44:
        /*007c*/ 	.word	0x00000000
        /*0080*/ 	.short	0x0001
        /*0082*/ 	.short	0x0008
        /*0084*/ 	.byte	0x00, 0xf0, 0x11, 0x00


	//----- nvinfo : EIATTR_KPARAM_INFO
	.align		4
.L_45:
        /*0088*/ 	.byte	0x04, 0x17
        /*008a*/ 	.short	(.L_47 - .L_46)
.L_46:
        /*008c*/ 	.word	0x00000000
        /*0090*/ 	.short	0x0000
        /*0092*/ 	.short	0x0000
        /*0094*/ 	.byte	0x00, 0xf5, 0x21, 0x00


	//----- nvinfo : EIATTR_AT_ENTRY_FRAGMENTS
	.align		4
.L_47:
        /*0098*/ 	.byte	0x04, 0x4f
        /*009a*/ 	.short	(.L_49 - .L_48)


	//   ....[0]....
.L_48:
        /*009c*/ 	.word	0x00000004


	//----- nvinfo : EIATTR_RESERVED_SMEM_USED
	.align		4
.L_49:
        /*00a0*/ 	.byte	0x01, 0x41
	.zero		2


	//----- nvinfo : EIATTR_SPARSE_MMA_MASK
	.align		4
        /*00a4*/ 	.byte	0x03, 0x50
        /*00a6*/ 	.short	0x0000


	//----- nvinfo : EIATTR_TCGEN05_1CTA_USED
	.align		4
        /*00a8*/ 	.byte	0x01, 0x51
	.zero		2


	//----- nvinfo : EIATTR_MAXREG_COUNT
	.align		4
        /*00ac*/ 	.byte	0x03, 0x1b
        /*00ae*/ 	.short	0x00ff


	//----- nvinfo : EIATTR_NUM_BARRIERS
	.align		4
        /*00b0*/ 	.byte	0x02, 0x4c
        /*00b2*/ 	.byte	0x09
	.zero		1


	//----- nvinfo : EIATTR_INT_WARP_WIDE_INSTR_OFFSETS
	.align		4
        /*00b4*/ 	.byte	0x04, 0x31
        /*00b6*/ 	.short	(.L_51 - .L_50)


	//   ....[0]....
.L_50:
        /*00b8*/ 	.word	0x00005040


	//   ....[1]....
        /*00bc*/ 	.word	0x00005060


	//----- nvinfo : EIATTR_COOP_GROUP_MASK_REGIDS
	.align		4
.L_51:
        /*00c0*/ 	.byte	0x04, 0x29
        /*00c2*/ 	.short	(.L_53 - .L_52)


	//   ....[0]....
.L_52:
        /*00c4*/ 	.word	0xffffffff


	//   ....[1]....
        /*00c8*/ 	.word	0xffffffff


	//   ....[2]....
        /*00cc*/ 	.word	0xffffffff


	//   ....[3]....
        /*00d0*/ 	.word	0xffffffff


	//   ....[4]....
        /*00d4*/ 	.word	0xffffffff


	//   ....[5]....
        /*00d8*/ 	.word	0xffffffff


	//   ....[6]....
        /*00dc*/ 	.word	0xffffffff


	//   ....[7]....
        /*00e0*/ 	.word	0xffffffff


	//   ....[8]....
        /*00e4*/ 	.word	0xffffffff


	//   ....[9]....
        /*00e8*/ 	.word	0xffffffff


	//   ....[10]....
        /*00ec*/ 	.word	0xffffffff


	//   ....[11]....
        /*00f0*/ 	.word	0xffffffff


	//   ....[12]....
        /*00f4*/ 	.word	0xffffffff


	//----- nvinfo : EIATTR_COOP_GROUP_INSTR_OFFSETS
	.align		4
.L_53:
        /*00f8*/ 	.byte	0x04, 0x28
        /*00fa*/ 	.short	(.L_55 - .L_54)


	//   ....[0]....
.L_54:
        /*00fc*/ 	.word	0x00000030


	//   ....[1]....
        /*0100*/ 	.word	0x000004a0


	//   ....[2]....
        /*0104*/ 	.word	0x00000760


	//   ....[3]....
        /*0108*/ 	.word	0x00000c00


	//   ....[4]....
        /*010c*/ 	.word	0x00000c90


	//   ....[5]....
        /*0110*/ 	.word	0x00001280


	//   ....[6]....
        /*0114*/ 	.word	0x000012a0


	//   ....[7]....
        /*0118*/ 	.word	0x000012c0


	//   ....[8]....
        /*011c*/ 	.word	0x00001510


	//   ....[9]....
        /*0120*/ 	.word	0x00001540


	//   ....[10]....
        /*0124*/ 	.word	0x00001560


	//   ....[11]....
        /*0128*/ 	.word	0x00004f60


	//   ....[12]....
        /*012c*/ 	.word	0x00005120


	//----- nvinfo : EIATTR_VRC_CTA_INIT_COUNT
	.align		4
.L_55:
        /*0130*/ 	.byte	0x02, 0x4a
        /*0132*/ 	.byte	0x80
	.zero		1


	//----- nvinfo : EIATTR_MBARRIER_INSTR_OFFSETS
	.align		4
        /*0134*/ 	.byte	0x04, 0x39
        /*0136*/ 	.short	(.L_57 - .L_56)


	//   ....[0]....
.L_56:
        /*0138*/ 	.word	0x00000330
        /*013c*/ 	.word	0x000000ff
        /*0140*/ 	.word	0x00031400
        /*0144*/ 	.short	0x0100
        /*0146*/ 	.byte	0x05
	.zero		1


	//   ....[1]....
        /*0148*/ 	.word	0x00000340
        /*014c*/ 	.word	0x000000ff
        /*0150*/ 	.word	0x00031428
        /*0154*/ 	.short	0x0100
        /*0156*/ 	.byte	0x05
	.zero		1


	//   ....[2]....
        /*0158*/ 	.word	0x00000350
        /*015c*/ 	.word	0x000000ff
        /*0160*/ 	.word	0x00031450
        /*0164*/ 	.short	0x0100
        /*0166*/ 	.byte	0x05
	.zero		1


	//   ....[3]....
        /*0168*/ 	.word	0x00000360
        /*016c*/ 	.word	0x000000ff
        /*0170*/ 	.word	0x00031408
        /*0174*/ 	.short	0x0100
        /*0176*/ 	.byte	0x05
	.zero		1


	//   ....[4]....
        /*0178*/ 	.word	0x00000370
        /*017c*/ 	.word	0x000000ff
        /*0180*/ 	.word	0x00031430
        /*0184*/ 	.short	0x0100
        /*0186*/ 	.byte	0x05
	.zero		1


	//   ....[5]....
        /*0188*/ 	.word	0x00000380
        /*018c*/ 	.word	0x000000ff
        /*0190*/ 	.word	0x00031458
        /*0194*/ 	.short	0x0100
        /*0196*/ 	.byte	0x05
	.zero		1


	//   ....[6]....
        /*0198*/ 	.word	0x00000390
        /*019c*/ 	.word	0x000000ff
        /*01a0*/ 	.word	0x00031410
        /*01a4*/ 	.short	0x0100
        /*01a6*/ 	.byte	0x05
	.zero		1


	//   ....[7]....
        /*01a8*/ 	.word	0x000003a0
        /*01ac*/ 	.word	0x000000ff
        /*01b0*/ 	.word	0x00031438
        /*01b4*/ 	.short	0x0100
        /*01b6*/ 	.byte	0x05
	.zero		1


	//   ....[8]....
        /*01b8*/ 	.word	0x000003b0
        /*01bc*/ 	.word	0x000000ff
        /*01c0*/ 	.word	0x00031460
        /*01c4*/ 	.short	0x0100
        /*01c6*/ 	.byte	0x05
	.zero		1


	//   ....[9]....
        /*01c8*/ 	.word	0x000003c0
        /*01cc*/ 	.word	0x000000ff
        /*01d0*/ 	.word	0x00031418
        /*01d4*/ 	.short	0x0100
        /*01d6*/ 	.byte	0x05
	.zero		1


	//   ....[10]....
        /*01d8*/ 	.word	0x000003d0
        /*01dc*/ 	.word	0x000000ff
        /*01e0*/ 	.word	0x00031440
        /*01e4*/ 	.short	0x0100
        /*01e6*/ 	.byte	0x05
	.zero		1


	//   ....[11]....
        /*01e8*/ 	.word	0x000003e0
        /*01ec*/ 	.word	0x000000ff
        /*01f0*/ 	.word	0x00031468
        /*01f4*/ 	.short	0x0100
        /*01f6*/ 	.byte	0x05
	.zero		1


	//   ....[12]....
        /*01f8*/ 	.word	0x000003f0
        /*01fc*/ 	.word	0x000000ff
        /*0200*/ 	.word	0x00031420
        /*0204*/ 	.short	0x0100
        /*0206*/ 	.byte	0x05
	.zero		1


	//   ....[13]....
        /*0208*/ 	.word	0x00000400
        /*020c*/ 	.word	0x000000ff
        /*0210*/ 	.word	0x00031448
        /*0214*/ 	.short	0x0100
        /*0216*/ 	.byte	0x05
	.zero		1


	//   ....[14]....
        /*0218*/ 	.word	0x00000410
        /*021c*/ 	.word	0x000000ff
        /*0220*/ 	.word	0x00031470
        /*0224*/ 	.short	0x0100
        /*0226*/ 	.byte	0x05
	.zero		1


	//   ....[15]....
        /*0228*/ 	.word	0x00000420
        /*022c*/ 	.word	0x000000ff
        /*0230*/ 	.word	0x00031478
        /*0234*/ 	.short	0x0100
        /*0236*/ 	.byte	0x05
	.zero		1


	//   ....[16]....
        /*0238*/ 	.word	0x00000430
        /*023c*/ 	.word	0x000000ff
        /*0240*/ 	.word	0x00031488
        /*0244*/ 	.short	0x0100
        /*0246*/ 	.byte	0x05
	.zero		1


	//   ....[17]....
        /*0248*/ 	.word	0x00000440
        /*024c*/ 	.word	0x000000ff
        /*0250*/ 	.word	0x00031480
        /*0254*/ 	.short	0x0100
        /*0256*/ 	.byte	0x05
	.zero		1


	//   ....[18]....
        /*0258*/ 	.word	0x00000450
        /*025c*/ 	.word	0x000000ff
        /*0260*/ 	.word	0x00031490
        /*0264*/ 	.short	0x0100
        /*0266*/ 	.byte	0x05
	.zero		1


	//   ....[19]....
        /*0268*/ 	.word	0x00000a80
        /*026c*/ 	.word	0x00000006
        /*0270*/ 	.word	0x00031400
        /*0274*/ 	.short	0x010a
        /*0276*/ 	.byte	0xff
	.zero		1


	//   ....[20]....
        /*0278*/ 	.word	0x00000d00
        /*027c*/ 	.word	0x00000004
        /*0280*/ 	.word	0x00000000
        /*0284*/ 	.short	0x0101
        /*0286*/ 	.byte	0xff
	.zero		1


	//   ....[21]....
        /*0288*/ 	.word	0x00000d10
        /*028c*/ 	.word	0x00000002
        /*0290*/ 	.word	0x00031400
        /*0294*/ 	.short	0x010a
        /*0296*/ 	.byte	0xff
	.zero		1


	//   ....[22]....
        /*0298*/ 	.word	0x00000db0
        /*029c*/ 	.word	0x00000002
        /*02a0*/ 	.word	0x00000000
        /*02a4*/ 	.short	0x0101
        /*02a6*/ 	.byte	0xff
	.zero		1


	//   ....[23]....
        /*02a8*/ 	.word	0x000010d0
        /*02ac*/ 	.word	0x00000000
        /*02b0*/ 	.word	0x00031488
        /*02b4*/ 	.short	0x010a
        /*02b6*/ 	.byte	0x08
	.zero		1


	//   ....[24]....
        /*02b8*/ 	.word	0x00001170
        /*02bc*/ 	.word	0x000000ff
        /*02c0*/ 	.word	0x00031450
        /*02c4*/ 	.short	0x010a
        /*02c6*/ 	.byte	0x0d
	.zero		1


	//   ....[25]....
        /*02c8*/ 	.word	0x000014e0
        /*02cc*/ 	.word	0x000000ff
        /*02d0*/ 	.word	0x00031450
        /*02d4*/ 	.short	0x010a
        /*02d6*/ 	.byte	0x09
	.zero		1


	//   ....[26]....
        /*02d8*/ 	.word	0x00001b10
        /*02dc*/ 	.word	0x00000008
        /*02e0*/ 	.word	0x00000028
        /*02e4*/ 	.short	0x010a
        /*02e6*/ 	.byte	0xff
	.zero		1


	//   ....[27]....
        /*02e8*/ 	.word	0x00001fc0
        /*02ec*/ 	.word	0x0000001c
        /*02f0*/ 	.word	0x00000028
        /*02f4*/ 	.short	0x010a
        /*02f6*/ 	.byte	0xff
	.zero		1


	//   ....[28]....
        /*02f8*/ 	.word	0x00002200
        /*02fc*/ 	.word	0x00000014
        /*0300*/ 	.word	0x00000028
        /*0304*/ 	.short	0x010a
        /*0306*/ 	.byte	0xff
	.zero		1


	//   ....[29]....
        /*0308*/ 	.word	0x000023e0
        /*030c*/ 	.word	0x00000004
        /*0310*/ 	.word	0x00000028
        /*0314*/ 	.short	0x010a
        /*0316*/ 	.byte	0xff
	.zero		1


	//   ....[30]....
        /*0318*/ 	.word	0x000025b0
        /*031c*/ 	.word	0x00000008
        /*0320*/ 	.word	0x00000028
        /*0324*/ 	.short	0x010a
        /*0326*/ 	.byte	0xff
	.zero		1


	//   ....[31]....
        /*0328*/ 	.word	0x000028b0
        /*032c*/ 	.word	0x00000004
        /*0330*/ 	.word	0x00000028
        /*0334*/ 	.short	0x010a
        /*0336*/ 	.byte	0xff
	.zero		1


	//   ....[32]....
        /*0338*/ 	.word	0x00002a90
        /*033c*/ 	.word	0x00000008
        /*0340*/ 	.word	0x00000028
        /*0344*/ 	.short	0x010a
        /*0346*/ 	.byte	0xff
	.zero		1


	//   ....[33]....
        /*0348*/ 	.word	0x00002c70
        /*034c*/ 	.word	0x00000004
        /*0350*/ 	.word	0x00000028
        /*0354*/ 	.short	0x010a
        /*0356*/ 	.byte	0xff
	.zero		1


	//   ....[34]....
        /*0358*/ 	.word	0x00002e40
        /*035c*/ 	.word	0x00000008
        /*0360*/ 	.word	0x00000028
        /*0364*/ 	.short	0x010a
        /*0366*/ 	.byte	0xff
	.zero		1


	//   ....[35]....
        /*0368*/ 	.word	0x00003140
        /*036c*/ 	.word	0x00000004
        /*0370*/ 	.word	0x00000028
        /*0374*/ 	.short	0x010a
        /*0376*/ 	.byte	0xff
	.zero		1


	//   ....[36]....
        /*0378*/ 	.word	0x00003320
        /*037c*/ 	.word	0x00000008
        /*0380*/ 	.word	0x00000028
        /*0384*/ 	.short	0x010a
        /*0386*/ 	.byte	0xff
	.zero		1


	//   ....[37]....
        /*0388*/ 	.word	0x00003500
        /*038c*/ 	.word	0x00000004
        /*0390*/ 	.word	0x00000028
        /*0394*/ 	.short	0x010a
        /*0396*/ 	.byte	0xff
	.zero		1


	//   ....[38]....
        /*0398*/ 	.word	0x000036c0
        /*039c*/ 	.word	0x00000008
        /*03a0*/ 	.word	0x00000028
        /*03a4*/ 	.short	0x010a
        /*03a6*/ 	.byte	0xff
	.zero		1


	//   ....[39]....
        /*03a8*/ 	.word	0x00003990
        /*03ac*/ 	.word	0x00000004
        /*03b0*/ 	.word	0x00000028
        /*03b4*/ 	.short	0x010a
        /*03b6*/ 	.byte	0xff
	.zero		1


	//   ....[40]....
        /*03b8*/ 	.word	0x00003bc0
        /*03bc*/ 	.word	0x00000000
        /*03c0*/ 	.word	0x00000028
        /*03c4*/ 	.short	0x010a
        /*03c6*/ 	.byte	0xff
	.zero		1


	//   ....[41]....
        /*03c8*/ 	.word	0x00003d50
        /*03cc*/ 	.word	0x00000004
        /*03d0*/ 	.word	0x00000028
        /*03d4*/ 	.short	0x010a
        /*03d6*/ 	.byte	0xff
	.zero		1


	//   ....[42]....
        /*03d8*/ 	.word	0x000043a0
        /*03dc*/ 	.word	0x00000014
        /*03e0*/ 	.word	0x00031478
        /*03e4*/ 	.short	0x010a
        /*03e6*/ 	.byte	0xff
	.zero		1


	//   ....[43]....
        /*03e8*/ 	.word	0x00004dd0
        /*03ec*/ 	.word	0x00000014
        /*03f0*/ 	.word	0x00000000
        /*03f4*/ 	.short	0x0101
        /*03f6*/ 	.byte	0xff
	.zero		1


	//   ....[44]....
        /*03f8*/ 	.word	0x00005150
        /*03fc*/ 	.word	0x00000006
        /*0400*/ 	.word	0x00031400
        /*0404*/ 	.short	0x010a
        /*0406*/ 	.byte	0xff
	.zero		1


	//   ....[45]....
        /*0408*/ 	.word	0x000051b0
        /*040c*/ 	.word	0x00000002
        /*0410*/ 	.word	0x00031400
        /*0414*/ 	.short	0x010a
        /*0416*/ 	.byte	0xff
	.zero		1


	//   ....[46]....
        /*0418*/ 	.word	0x00005230
        /*041c*/ 	.word	0x00000000
        /*0420*/ 	.word	0x00031488
        /*0424*/ 	.short	0x010a
        /*0426*/ 	.byte	0xff
	.zero		1


	//   ....[47]....
        /*0428*/ 	.word	0x000052a0
        /*042c*/ 	.word	0x00000002
        /*0430*/ 	.word	0x00031450
        /*0434*/ 	.short	0x010a
        /*0436*/ 	.byte	0xff
	.zero		1


	//   ....[48]....
        /*0438*/ 	.word	0x00005310
        /*043c*/ 	.word	0x00000000
        /*0440*/ 	.word	0x00031450
        /*0444*/ 	.short	0x010a
        /*0446*/ 	.byte	0xff
	.zero		1


	//   ....[49]....
        /*0448*/ 	.word	0x00005370
        /*044c*/ 	.word	0x00000008
        /*0450*/ 	.word	0x00000028
        /*0454*/ 	.short	0x010a
        /*0456*/ 	.byte	0xff
	.zero		1


	//   ....[50]....
        /*0458*/ 	.word	0x000053e0
        /*045c*/ 	.word	0x0000001c
        /*0460*/ 	.word	0x00000028
        /*0464*/ 	.short	0x010a
        /*0466*/ 	.byte	0xff
	.zero		1


	//   ....[51]....
        /*0468*/ 	.word	0x00005440
        /*046c*/ 	.word	0x00000014
        /*0470*/ 	.word	0x00000028
        /*0474*/ 	.short	0x010a
        /*0476*/ 	.byte	0xff
	.zero		1


	//   ....[52]....
        /*0478*/ 	.word	0x000054a0
        /*047c*/ 	.word	0x00000004
        /*0480*/ 	.word	0x00000028
        /*0484*/ 	.short	0x010a
        /*0486*/ 	.byte	0xff
	.zero		1


	//   ....[53]....
        /*0488*/ 	.word	0x00005500
        /*048c*/ 	.word	0x00000008
        /*0490*/ 	.word	0x00000028
        /*0494*/ 	.short	0x010a
        /*0496*/ 	.byte	0xff
	.zero		1


	//   ....[54]....
        /*0498*/ 	.word	0x00005560
        /*049c*/ 	.word	0x00000004
        /*04a0*/ 	.word	0x00000028
        /*04a4*/ 	.short	0x010a
        /*04a6*/ 	.byte	0xff
	.zero		1


	//   ....[55]....
        /*04a8*/ 	.word	0x000055c0
        /*04ac*/ 	.word	0x00000008
        /*04b0*/ 	.word	0x00000028
        /*04b4*/ 	.short	0x010a
        /*04b6*/ 	.byte	0xff
	.zero		1


	//   ....[56]....
        /*04b8*/ 	.word	0x00005620
        /*04bc*/ 	.word	0x00000004
        /*04c0*/ 	.word	0x00000028
        /*04c4*/ 	.short	0x010a
        /*04c6*/ 	.byte	0xff
	.zero		1


	//   ....[57]....
        /*04c8*/ 	.word	0x00005680
        /*04cc*/ 	.word	0x00000008
        /*04d0*/ 	.word	0x00000028
        /*04d4*/ 	.short	0x010a
        /*04d6*/ 	.byte	0xff
	.zero		1


	//   ....[58]....
        /*04d8*/ 	.word	0x000056e0
        /*04dc*/ 	.word	0x00000004
        /*04e0*/ 	.word	0x00000028
        /*04e4*/ 	.short	0x010a
        /*04e6*/ 	.byte	0xff
	.zero		1


	//   ....[59]....
        /*04e8*/ 	.word	0x00005740
        /*04ec*/ 	.word	0x00000008
        /*04f0*/ 	.word	0x00000028
        /*04f4*/ 	.short	0x010a
        /*04f6*/ 	.byte	0xff
	.zero		1


	//   ....[60]....
        /*04f8*/ 	.word	0x000057a0
        /*04fc*/ 	.word	0x00000004
        /*0500*/ 	.word	0x00000028
        /*0504*/ 	.short	0x010a
        /*0506*/ 	.byte	0xff
	.zero		1


	//   ....[61]....
        /*0508*/ 	.word	0x00005800
        /*050c*/ 	.word	0x00000008
        /*0510*/ 	.word	0x00000028
        /*0514*/ 	.short	0x010a
        /*0516*/ 	.byte	0xff
	.zero		1


	//   ....[62]....
        /*0518*/ 	.word	0x00005860
        /*051c*/ 	.word	0x00000004
        /*0520*/ 	.word	0x00000028
        /*0524*/ 	.short	0x010a
        /*0526*/ 	.byte	0xff
	.zero		1


	//   ....[63]....
        /*0528*/ 	.word	0x000058c0
        /*052c*/ 	.word	0x00000000
        /*0530*/ 	.word	0x00000028
        /*0534*/ 	.short	0x010a
        /*0536*/ 	.byte	0xff
	.zero		1


	//   ....[64]....
        /*0538*/ 	.word	0x00005930
        /*053c*/ 	.word	0x00000004
        /*0540*/ 	.word	0x00000028
        /*0544*/ 	.short	0x010a
        /*0546*/ 	.byte	0xff
	.zero		1


	//   ....[65]....
        /*0548*/ 	.word	0x00005990
        /*054c*/ 	.word	0x00000014
        /*0550*/ 	.word	0x00031478
        /*0554*/ 	.short	0x010a
        /*0556*/ 	.byte	0xff
	.zero		1


	//----- nvinfo : EIATTR_NUM_MBARRIERS
	.align		4
.L_57:
        /*0558*/ 	.byte	0x03, 0x38
        /*055a*/ 	.short	0x0013


	//----- nvinfo : EIATTR_EXIT_INSTR_OFFSETS
	.align		4
        /*055c*/ 	.byte	0x04, 0x1c
        /*055e*/ 	.short	(.L_59 - .L_58)


	//   ....[0]....
.L_58:
        /*0560*/ 	.word	0x00000860


	//   ....[1]....
        /*0564*/ 	.word	0x00000e00


	//   ....[2]....
        /*0568*/ 	.word	0x00000ec0


	//   ....[3]....
        /*056c*/ 	.word	0x00001860


	//   ....[4]....
        /*0570*/ 	.word	0x000018d0


	//   ....[5]....
        /*0574*/ 	.word	0x00003f20


	//   ....[6]....
        /*0578*/ 	.word	0x00003f80


	//   ....[7]....
        /*057c*/ 	.word	0x00004f40


	//   ....[8]....
        /*0580*/ 	.word	0x00005130


	//----- nvinfo : EIATTR_MAX_THREADS
	.align		4
.L_59:
        /*0584*/ 	.byte	0x04, 0x05
        /*0586*/ 	.short	(.L_61 - .L_60)
.L_60:
        /*0588*/ 	.word	0x00000100
        /*058c*/ 	.word	0x00000001
        /*0590*/ 	.word	0x00000001


	//----- nvinfo : EIATTR_CRS_STACK_SIZE
	.align		4
.L_61:
        /*0594*/ 	.byte	0x04, 0x1e
        /*0596*/ 	.short	(.L_63 - .L_62)
.L_62:
        /*0598*/ 	.word	0x00000000


	//----- nvinfo : EIATTR_CBANK_PARAM_SIZE
	.align		4
.L_63:
        /*059c*/ 	.byte	0x03, 0x19
        /*059e*/ 	.short	0x02c0


	//----- nvinfo : EIATTR_PARAM_CBANK
	.align		4
        /*05a0*/ 	.byte	0x04, 0x0a
        /*05a2*/ 	.short	(.L_65 - .L_64)
	.align		4
.L_64:
        /*05a4*/ 	.word	index@(.nv.constant0._ZN9deep_gemm24sm100_fp8_gemm_1d1d_implILN4cute4UMMA5MajorE0ELS3_0ELj0ELj7168ELj2048ELj128ELj128ELj128ELj64ELj128ELj128ELj128ELj5ELj128ELj128ELj1ELb0ELj140ELNS_8GemmTypeE1ELb0EN7cutlass10bfloat16_tENS_16EpilogueIdentityEEEvPijjj14CUtensorMap_stS9_S9_S9_S9_)
        /*05a8*/ 	.short	0x0380
        /*05aa*/ 	.short	0x02c0


	//----- nvinfo : EIATTR_SW_WAR
	.align		4
.L_65:
        /*05ac*/ 	.byte	0x04, 0x36
        /*05ae*/ 	.short	(.L_67 - .L_66)
.L_66:
        /*05b0*/ 	.word	0x00000008
.L_67:


//--------------------- .nv.compat                --------------------------
	.section	.nv.compat,"",@"SHT_CUDA_COMPAT_INFO"
	.align	4
        /*0000*/ 	.byte	0x02, 0x02, 0x02, 0x00, 0x02, 0x05, 0x05, 0x00, 0x02, 0x03, 0x01, 0x00, 0x02, 0x06, 0x01, 0x00


//--------------------- .nv.callgraph             --------------------------
	.section	.nv.callgraph,"",@"SHT_CUDA_CALLGRAPH"
	.align	4
	.sectionentsize	8
	.align		4
        /*0000*/ 	.word	0x00000000
	.align		4
        /*0004*/ 	.word	0xffffffff
	.align		4
        /*0008*/ 	.word	0x00000000
	.align		4
        /*000c*/ 	.word	0xfffffffe
	.align		4
        /*0010*/ 	.word	0x00000000
	.align		4
        /*0014*/ 	.word	0xfffffffd
	.align		4
        /*0018*/ 	.word	0x00000000
	.align		4
        /*001c*/ 	.word	0xfffffffc


//--------------------- .nv.constant4             --------------------------
	.section	.nv.constant4,"a",@progbits
	.align	8
	.align		8
.nv.constant4:
        /*0000*/ 	.dword	_ZN47_INTERNAL_388ede45_9_kernel_cu_0c18a787_28928324cuda3std3__45__cpo5beginE
	.align		8
        /*0008*/ 	.dword	_ZN47_INTERNAL_388ede45_9_kernel_cu_0c18a787_28928324cuda3std3__45__cpo3endE
	.align		8
        /*0010*/ 	.dword	_ZN47_INTERNAL_388ede45_9_kernel_cu_0c18a787_28928324cuda3std3__45__cpo6cbeginE
	.align		8
        /*0018*/ 	.dword	_ZN47_INTERNAL_388ede45_9_kernel_cu_0c18a787_28928324cuda3std3__45__cpo4cendE
	.align		8
        /*0020*/ 	.dword	_ZN47_INTERNAL_388ede45_9_kernel_cu_0c18a787_28928324cuda3std3__449_GLOBAL__N__388ede45_9_kernel_cu_0c18a787_28928326ignoreE
	.align		8
        /*0028*/ 	.dword	_ZN47_INTERNAL_388ede45_9_kernel_cu_0c18a787_28928324cuda3std3__419piecewise_constructE
	.align		8
        /*0030*/ 	.dword	_ZN47_INTERNAL_388ede45_9_kernel_cu_0c18a787_28928324cuda3std3__48in_placeE
	.align		8
        /*0038*/ 	.dword	_ZN47_INTERNAL_388ede45_9_kernel_cu_0c18a787_28928324cuda3std6ranges3__45__cpo4swapE
	.align		8
        /*0040*/ 	.dword	_ZN47_INTERNAL_388ede45_9_kernel_cu_0c18a787_28928324cuda3std6ranges3__45__cpo9iter_moveE
	.align		8
        /*0048*/ 	.dword	_ZN47_INTERNAL_388ede45_9_kernel_cu_0c18a787_28928324cute7productE
	.align		8
        /*0050*/ 	.dword	_ZN47_INTERNAL_388ede45_9_kernel_cu_0c18a787_28928324cute1_E


//--------------------- .text._ZN9deep_gemm24sm100_fp8_gemm_1d1d_implILN4cute4UMMA5MajorE0ELS3_0ELj0ELj7168ELj2048ELj128ELj128ELj128ELj64ELj128ELj128ELj128ELj5ELj128ELj128ELj1ELb0ELj140ELNS_8GemmTypeE1ELb0EN7cutlass10bfloat16_tENS_16EpilogueIdentityEEEvPijjj14CUtensorMap_stS9_S9_S9_S9_ --------------------------
	.section	.text._ZN9deep_gemm24sm100_fp8_gemm_1d1d_implILN4cute4UMMA5MajorE0ELS3_0ELj0ELj7168ELj2048ELj128ELj128ELj128ELj64ELj128ELj128ELj128ELj5ELj128ELj128ELj1ELb0ELj140ELNS_8GemmTypeE1ELb0EN7cutlass10bfloat16_tENS_16EpilogueIdentityEEEvPijjj14CUtensorMap_stS9_S9_S9_S9_,"ax",@progbits
	.align	128
        .global         _ZN9deep_gemm24sm100_fp8_gemm_1d1d_implILN4cute4UMMA5MajorE0ELS3_0ELj0ELj7168ELj2048ELj128ELj128ELj128ELj64ELj128ELj128ELj128ELj5ELj128ELj128ELj1ELb0ELj140ELNS_8GemmTypeE1ELb0EN7cutlass10bfloat16_tENS_16EpilogueIdentityEEEvPijjj14CUtensorMap_stS9_S9_S9_S9_
        .type           _ZN9deep_gemm24sm100_fp8_gemm_1d1d_implILN4cute4UMMA5MajorE0ELS3_0ELj0ELj7168ELj2048ELj128ELj128ELj128ELj64ELj128ELj128ELj128ELj5ELj128ELj128ELj1ELb0ELj140ELNS_8GemmTypeE1ELb0EN7cutlass10bfloat16_tENS_16EpilogueIdentityEEEvPijjj14CUtensorMap_stS9_S9_S9_S9_,@function
        .size           _ZN9deep_gemm24sm100_fp8_gemm_1d1d_implILN4cute4UMMA5MajorE0ELS3_0ELj0ELj7168ELj2048ELj128ELj128ELj128ELj64ELj128ELj128ELj128ELj5ELj128ELj128ELj1ELb0ELj140ELNS_8GemmTypeE1ELb0EN7cutlass10bfloat16_tENS_16EpilogueIdentityEEEvPijjj14CUtensorMap_stS9_S9_S9_S9_,(.L_x_104 - _ZN9deep_gemm24sm100_fp8_gemm_1d1d_implILN4cute4UMMA5MajorE0ELS3_0ELj0ELj7168ELj2048ELj128ELj128ELj128ELj64ELj128ELj128ELj128ELj5ELj128ELj128ELj1ELb0ELj140ELNS_8GemmTypeE1ELb0EN7cutlass10bfloat16_tENS_16EpilogueIdentityEEEvPijjj14CUtensorMap_stS9_S9_S9_S9_)
        .other          _ZN9deep_gemm24sm100_fp8_gemm_1d1d_implILN4cute4UMMA5MajorE0ELS3_0ELj0ELj7168ELj2048ELj128ELj128ELj128ELj64ELj128ELj128ELj128ELj5ELj128ELj128ELj1ELb0ELj140ELNS_8GemmTypeE1ELb0EN7cutlass10bfloat16_tENS_16EpilogueIdentityEEEvPijjj14CUtensorMap_stS9_S9_S9_S9_,@"STO_CUDA_ENTRY STV_DEFAULT"
_ZN9deep_gemm24sm100_fp8_gemm_1d1d_implILN4cute4UMMA5MajorE0ELS3_0ELj0ELj7168ELj2048ELj128ELj128ELj128ELj64ELj128ELj128ELj128ELj5ELj128ELj128ELj1ELb0ELj140ELNS_8GemmTypeE1ELb0EN7cutlass10bfloat16_tENS_16EpilogueIdentityEEEvPijjj14CUtensorMap_stS9_S9_S9_S9_:
.text._ZN9deep_gemm24sm100_fp8_gemm_1d1d_implILN4cute4UMMA5MajorE0ELS3_0ELj0ELj7168ELj2048ELj128ELj128ELj128ELj64ELj128ELj128ELj128ELj5ELj128ELj128ELj1ELb0ELj140ELNS_8GemmTypeE1ELb0EN7cutlass10bfloat16_tENS_16EpilogueIdentityEEEvPijjj14CUtensorMap_stS9_S9_S9_S9_:
[----:B------:R-:W1:Y:S01]  /*0000*/  LDC R1, c[0x0][0x37c] ;  /* 0x0000df00ff017b82 */ /* 0x000e620000000800 */
[----:B------:R-:W2:Y:S02]  /*0010*/  S2R R0, SR_TID.X ;  /* 0x0000000000007919 */ /* 0x000ea40000002100 */
[----:B--2---:R-:W-:-:S05]  /*0020*/  SHF.R.U32.HI R0, RZ, 0x5, R0 ;  /* 0x00000005ff007819 */ /* 0x004fca0000011600 */
[----:B------:R-:W2:Y:S02]  /*0030*/  SHFL.IDX PT, R21, R0, RZ, 0x1f ;  /* 0x00001fff00157589 */ /* 0x000ea400000e0000 */
[----:B--2---:R-:W-:-:S13]  /*0040*/  ISETP.NE.AND P0, PT, R21, 0x2, PT ;  /* 0x000000021500780c */ /* 0x004fda0003f05270 */
[----:B-1----:R-:W-:Y:S05]  /*0050*/  @!P0 BRA `(.L_x_0) ;  /* 0x00000004000c8947 */ /* 0x002fea0003800000 */
[----:B------:R-:W-:-:S13]  /*0060*/  ISETP.NE.AND P0, PT, R21, 0x1, PT ;  /* 0x000000011500780c */ /* 0x000fda0003f05270 */
[----:B------:R-:W-:Y:S05]  /*0070*/  @!P0 BRA `(.L_x_1) ;  /* 0x0000000000608947 */ /* 0x000fea0003800000 */
[----:B------:R-:W-:-:S13]  /*0080*/  ISETP.NE.AND P0, PT, R21, RZ, PT ;  /* 0x000000ff1500720c */ /* 0x000fda0003f05270 */
[----:B------:R-:W-:Y:S05]  /*0090*/  @P0 BRA `(.L_x_2) ;  /* 0x0000000400b40947 */ /* 0x000fea0003800000 */
[----:B------:R-:W-:Y:S01]  /*00a0*/  ELECT P0, URZ, PT ;  /* 0x0000000000ff782f */ /* 0x000fe20003800000 */
[----:B------:R-:W-:-:S12]  /*00b0*/  BSSY.RECONVERGENT B0, `(.L_x_3) ;  /* 0x0000013000007945 */ /* 0x000fd80003800200 */
[----:B------:R-:W-:Y:S05]  /*00c0*/  @!P0 BRA `(.L_x_4) ;  /* 0x0000000000448947 */ /* 0x000fea0003800000 */
[----:B------:R-:W1:Y:S02]  /*00d0*/  LDCU.64 UR4, c[0x0][0x348] ;  /* 0x00006900ff0477ac */ /* 0x000e640008000a00 */
[----:B-1----:R-:W-:Y:S02]  /*00e0*/  UIADD3 UR12, UP4, UPT, UR4, 0x40, URZ ;  /* 0x00000040040c7890 */ /* 0x002fe4000ff9e0ff */
[----:B------:R-:W-:Y:S02]  /*00f0*/  UIADD3 UR10, UP3, UPT, UR4, 0xc0, URZ ;  /* 0x000000c0040a7890 */ /* 0x000fe4000ff7e0ff */
[----:B------:R-:W-:Y:S02]  /*0100*/  UIADD3 UR8, UP2, UPT, UR4, 0x140, URZ ;  /* 0x0000014004087890 */ /* 0x000fe4000ff5e0ff */
[----:B------:R-:W-:Y:S02]  /*0110*/  UIADD3 UR6, UP1, UPT, UR4, 0x1c0, URZ ;  /* 0x000001c004067890 */ /* 0x000fe4000ff3e0ff */
[----:B------:R-:W-:-:S02]  /*0120*/  UIADD3 UR4, UP0, UPT, UR4, 0x240, URZ ;  /* 0x0000024004047890 */ /* 0x000fc4000ff1e0ff */
[----:B------:R-:W-:Y:S02]  /*0130*/  UIADD3.X UR13, UPT, UPT, URZ, UR5, URZ, UP4, !UPT ;  /* 0x00000005ff0d7290 */ /* 0x000fe4000a7fe4ff */
[----:B------:R-:W-:Y:S02]  /*0140*/  UIADD3.X UR11, UPT, UPT, URZ, UR5, URZ, UP3, !UPT ;  /* 0x00000005ff0b7290 */ /* 0x000fe40009ffe4ff */
[----:B------:R-:W-:Y:S02]  /*0150*/  UIADD3.X UR9, UPT, UPT, URZ, UR5, URZ, UP2, !UPT ;  /* 0x00000005ff097290 */ /* 0x000fe400097fe4ff */
[----:B------:R-:W-:Y:S02]  /*0160*/  UIADD3.X UR7, UPT, UPT, URZ, UR5, URZ, UP1, !UPT ;  /* 0x00000005ff077290 */ /* 0x000fe40008ffe4ff */
[----:B------:R-:W-:Y:S01]  /*0170*/  UIADD3.X UR5, UPT, UPT, URZ, UR5, URZ, UP0, !UPT ;  /* 0x00000005ff057290 */ /* 0x000fe200087fe4ff */
[----:B------:R1:W-:Y:S02]  /*0180*/  UTMACCTL.PF [UR12] ;  /* 0x000000000c0079b9 */ /* 0x0003e40008040000 */
[----:B------:R1:W-:Y:S02]  /*0190*/  UTMACCTL.PF [UR10] ;  /* 0x000000000a0079b9 */ /* 0x0003e40008040000 */
[----:B------:R1:W-:Y:S02]  /*01a0*/  UTMACCTL.PF [UR8] ;  /* 0x00000000080079b9 */ /* 0x0003e40008040000 */
[----:B------:R1:W-:Y:S02]  /*01b0*/  UTMACCTL.PF [UR6] ;  /* 0x00000000060079b9 */ /* 0x0003e40008040000 */
[----:B------:R1:W-:Y:S02]  /*01c0*/  UTMACCTL.PF [UR4] ;  /* 0x00000000040079b9 */ /* 0x0003e40008040000 */
[----:B-1----:R-:W-:Y:S01]  /*01d0*/  NOP ;  /* 0x0000000000007918 */ /* 0x002fe20000000000 */
.L_x_4:
[----:B------:R-:W-:Y:S05]  /*01e0*/  BSYNC.RECONVERGENT B0 ;  /* 0x0000000000007941 */ /* 0x000fea0003800200 */
.L_x_3:
[----:B------:R-:W-:Y:S05]  /*01f0*/  BRA `(.L_x_2) ;  /* 0x00000004005c7947 */ /* 0x000fea0003800000 */
.L_x_1:
[----:B------:R-:W-:Y:S01]  /*0200*/  ELECT P0, URZ, PT ;  /* 0x0000000000ff782f */ /* 0x000fe20003800000 */
[----:B------:R-:W-:-:S12]  /*0210*/  BSSY.RECONVERGENT B0, `(.L_x_5) ;  /* 0x0000026000007945 */ /* 0x000fd80003800200 */
[----:B------:R-:W-:Y:S05]  /*0220*/  @!P0 BRA `(.L_x_6) ;  /* 0x0000000000908947 */ /* 0x000fea0003800000 */
[----:B------:R-:W1:Y:S01]  /*0230*/  S2UR UR5, SR_CgaCtaId ;  /* 0x00000000000579c3 */ /* 0x000e620000008800 */
[----:B------:R-:W-:Y:S01]  /*0240*/  UMOV UR7, 0x400 ;  /* 0x0000040000077882 */ /* 0x000fe20000000000 */
[----:B------:R-:W-:Y:S01]  /*0250*/  UMOV UR6, 0x1 ;  /* 0x0000000100067882 */ /* 0x000fe20000000000 */
[----:B------:R-:W-:Y:S02]  /*0260*/  UMOV UR4, 0x20 ;  /* 0x0000002000047882 */ /* 0x000fe40000000000 */
[----:B------:R-:W-:-:S04]  /*0270*/  UIADD3 UR8, UPT, UPT, -UR4, 0x100000, URZ ;  /* 0x0010000004087890 */ /* 0x000fc8000fffe1ff */
[----:B------:R-:W-:Y:S02]  /*0280*/  USHF.L.U32 UR9, UR8, 0xb, URZ ;  /* 0x0000000b08097899 */ /* 0x000fe400080006ff */
[----:B------:R-:W-:Y:S01]  /*0290*/  USHF.L.U32 UR8, UR8, 0x1, URZ ;  /* 0x0000000108087899 */ /* 0x000fe200080006ff */
[----:B------:R-:W-:Y:S02]  /*02a0*/  UMOV UR4, 0x80 ;  /* 0x0000008000047882 */ /* 0x000fe40000000000 */
[----:B------:R-:W-:-:S04]  /*02b0*/  UIADD3 UR10, UPT, UPT, -UR4, 0x100000, URZ ;  /* 0x00100000040a7890 */ /* 0x000fc8000fffe1ff */
[----:B------:R-:W-:Y:S02]  /*02c0*/  USHF.L.U32 UR11, UR10, 0xb, URZ ;  /* 0x0000000b0a0b7899 */ /* 0x000fe400080006ff */
[----:B------:R-:W-:Y:S02]  /*02d0*/  USHF.L.U32 UR10, UR10, 0x1, URZ ;  /* 0x000000010a0a7899 */ /* 0x000fe400080006ff */
[----:B-1----:R-:W-:Y:S02]  /*02e0*/  ULEA UR5, UR5, UR7, 0x18 ;  /* 0x0000000705057291 */ /* 0x002fe4000f8ec0ff */
[----:B------:R-:W-:-:S04]  /*02f0*/  UIADD3 UR6, UPT, UPT, -UR6, 0x100000, URZ ;  /* 0x0010000006067890 */ /* 0x000fc8000fffe1ff */
[----:B------:R-:W-:Y:S02]  /*0300*/  USHF.L.U32 UR7, UR6, 0xb, URZ ;  /* 0x0000000b06077899 */ /* 0x000fe400080006ff */
[----:B------:R-:W-:Y:S01]  /*0310*/  USHF.L.U32 UR6, UR6, 0x1, URZ ;  /* 0x0000000106067899 */ /* 0x000fe200080006ff */
[----:B------:R-:W1:Y:S11]  /*0320*/  FENCE.VIEW.ASYNC.S ;  /* 0x00000000000073c6 */ /* 0x000e760000000000 */
[----:B-1----:R1:W2:Y:S01]  /*0330*/  SYNCS.EXCH.64 URZ, [UR5+0x31400], UR6 ;  /* 0x0314000605ff75b2 */ /* 0x0022a20008000100 */
[----:B------:R1:W3:Y:S01]  /*0340*/  SYNCS.EXCH.64 URZ, [UR5+0x31428], UR6 ;  /* 0x0314280605ff75b2 */ /* 0x0002e20008000100 */
[----:B------:R1:W4:Y:S01]  /*0350*/  SYNCS.EXCH.64 URZ, [UR5+0x31450], UR8 ;  /* 0x0314500805ff75b2 */ /* 0x0003220008000100 */
[----:B------:R1:W1:Y:S01]  /*0360*/  SYNCS.EXCH.64 URZ, [UR5+0x31408], UR6 ;  /* 0x0314080605ff75b2 */ /* 0x0002620008000100 */
        /* <DEDUP_REMOVED lines=15> */
[----:B------:R-:W-:Y:S01]  /*0460*/  NOP ;  /* 0x0000000000007918 */ /* 0x000fe20000000000 */
.L_x_6:
[----:B-1----:R-:W-:Y:S05]  /*0470*/  BSYNC.RECONVERGENT B0 ;  /* 0x0000000000007941 */ /* 0x002fea0003800200 */
.L_x_5:
[----:B------:R-:W-:Y:S05]  /*0480*/  BRA `(.L_x_2) ;  /* 0x0000000000b87947 */ /* 0x000fea0003800000 */
.L_x_0:
[----:B------:R-:W1:Y:S01]  /*0490*/  S2UR UR6, SR_CgaCtaId ;  /* 0x00000000000679c3 */ /* 0x000e620000008800 */
[----:B------:R-:W-:Y:S01]  /*04a0*/  NOP ;  /* 0x0000000000007918 */ /* 0x000fe20000000000 */
[----:B------:R-:W-:Y:S01]  /*04b0*/  UMOV UR4, 0x40 ;  /* 0x0000004000047882 */ /* 0x000fe20000000000 */
[----:B------:R-:W-:Y:S01]  /*04c0*/  UMOV UR5, 0x400 ;  /* 0x0000040000057882 */ /* 0x000fe20000000000 */
[----:B-1----:R-:W-:Y:S02]  /*04d0*/  ULEA UR4, UR6, UR4, 0x18 ;  /* 0x0000000406047291 */ /* 0x002fe4000f8ec0ff */
[----:B------:R-:W-:-:S07]  /*04e0*/  ULEA UR5, UR6, UR5, 0x18 ;  /* 0x0000000506057291 */ /* 0x000fce000f8ec0ff */
[----:B------:R-:W1:Y:S02]  /*04f0*/  LDS.U8 R0, [UR4] ;  /* 0x00000004ff007984 */ /* 0x000e640008000000 */
[----:B-1----:R-:W-:-:S13]  /*0500*/  ISETP.NE.AND P0, PT, R0, RZ, PT ;  /* 0x000000ff0000720c */ /* 0x002fda0003f05270 */
[----:B------:R-:W-:Y:S05]  /*0510*/  @P0 BRA `(.L_x_7) ;  /* 0x00000000007c0947 */ /* 0x000fea0003800000 */
[----:B------:R-:W-:-:S13]  /*0520*/  ELECT P0, URZ, PT ;  /* 0x0000000000ff782f */ /* 0x000fda0003800000 */
[----:B------:R-:W-:Y:S05]  /*0530*/  @!P0 BRA `(.L_x_8) ;  /* 0x0000000000848947 */ /* 0x000fea0003800000 */
[----:B------:R-:W-:Y:S01]  /*0540*/  UMOV UR4, 0x10 ;  /* 0x0000001000047882 */ /* 0x000fe20000000000 */
[----:B------:R-:W-:-:S04]  /*0550*/  IMAD.MOV.U32 R2, RZ, RZ, 0xffff ;  /* 0x0000ffffff027424 */ /* 0x000fc800078e00ff */
[----:B------:R-:W-:Y:S04]  /*0560*/  DEPBAR.LE SB1, 0x36 ;  /* 0x00009d800000791a */ /* 0x000fe80000000000 */
[----:B------:R-:W1:Y:S02]  /*0570*/  UTCATOMSWS.FIND_AND_SET.ALIGN UP0, UR4, UR4 ;  /* 0x00000004000475e3 */ /* 0x000e640008000800 */
[----:B-1----:R-:W-:Y:S01]  /*0580*/  PLOP3.LUT P0, PT, PT, PT, UP0, 0x80, 0x8 ;  /* 0x000000000008781c */ /* 0x002fe20003f0f008 */
[----:B------:R-:W-:-:S03]  /*0590*/  IMAD.U32 R5, RZ, RZ, UR4 ;  /* 0x00000004ff057e24 */ /* 0x000fc6000f8e00ff */
[----:B------:R-:W-:-:S04]  /*05a0*/  SEL R0, RZ, 0xffffffff, !P0 ;  /* 0xffffffffff007807 */ /* 0x000fc80004000000 */
[----:B------:R-:W-:Y:S01]  /*05b0*/  ISETP.NE.AND P0, PT, R0, RZ, PT ;  /* 0x000000ff0000720c */ /* 0x000fe20003f05270 */
[----:B------:R-:W-:-:S12]  /*05c0*/  IMAD.MOV.U32 R0, RZ, RZ, 0x1 ;  /* 0x00000001ff007424 */ /* 0x000fd800078e00ff */
[----:B------:R-:W-:Y:S05]  /*05d0*/  @P0 BRA `(.L_x_9) ;  /* 0x0000000000240947 */ /* 0x000fea0003800000 */
.L_x_10:
[----:B------:R-:W-:Y:S05]  /*05e0*/  NANOSLEEP 0x64 ;  /* 0x000000640000795d */ /* 0x000fea0003800000 */
[----:B------:R-:W-:-:S05]  /*05f0*/  UMOV UR4, 0x10 ;  /* 0x0000001000047882 */ /* 0x000fca0000000000 */
[----:B------:R-:W-:Y:S04]  /*0600*/  DEPBAR.LE SB1, 0x36 ;  /* 0x00009d800000791a */ /* 0x000fe80000000000 */
[----:B------:R-:W1:Y:S02]  /*0610*/  UTCATOMSWS.FIND_AND_SET.ALIGN UP0, UR4, UR4 ;  /* 0x00000004000475e3 */ /* 0x000e640008000800 */
[----:B-1----:R-:W-:Y:S01]  /*0620*/  PLOP3.LUT P0, PT, PT, PT, UP0, 0x80, 0x8 ;  /* 0x000000000008781c */ /* 0x002fe20003f0f008 */
[----:B------:R-:W-:-:S03]  /*0630*/  IMAD.U32 R5, RZ, RZ, UR4 ;  /* 0x00000004ff057e24 */ /* 0x000fc6000f8e00ff */
[----:B------:R-:W-:-:S04]  /*0640*/  SEL R3, RZ, 0xffffffff, !P0 ;  /* 0xffffffffff037807 */ /* 0x000fc80004000000 */
[----:B------:R-:W-:-:S13]  /*0650*/  ISETP.NE.AND P0, PT, R3, RZ, PT ;  /* 0x000000ff0300720c */ /* 0x000fda0003f05270 */
[----:B------:R-:W-:Y:S05]  /*0660*/  @!P0 BRA `(.L_x_10) ;  /* 0xfffffffc00dc8947 */ /* 0x000fea000383ffff */
.L_x_9:
[C---:B------:R-:W-:Y:S01]  /*0670*/  VIADD R3, R5.reuse, 0x10 ;  /* 0x0000001005037836 */ /* 0x040fe20000000000 */
[----:B------:R-:W-:Y:S01]  /*0680*/  UMOV UR4, 0x50 ;  /* 0x0000005000047882 */ /* 0x000fe20000000000 */
[----:B------:R-:W-:Y:S01]  /*0690*/  SHF.L.U32 R2, R2, R5, RZ ;  /* 0x0000000502027219 */ /* 0x000fe200000006ff */
[----:B------:R-:W-:Y:S01]  /*06a0*/  ULEA UR4, UR6, UR4, 0x18 ;  /* 0x0000000406047291 */ /* 0x000fe2000f8ec0ff */
[----:B------:R-:W-:Y:S01]  /*06b0*/  IMAD.SHL.U32 R5, R5, 0x20, RZ ;  /* 0x0000002005057824 */ /* 0x000fe200078e00ff */
[----:B------:R-:W-:-:S04]  /*06c0*/  SHF.L.U32 R3, R0, R3, RZ ;  /* 0x0000000300037219 */ /* 0x000fc800000006ff */
[----:B------:R-:W-:-:S05]  /*06d0*/  LOP3.LUT R2, R3, R2, RZ, 0xfc, !PT ;  /* 0x0000000203027212 */ /* 0x000fca00078efcff */
[----:B------:R1:W-:Y:S04]  /*06e0*/  ATOMS.OR RZ, [UR4], R2 ;  /* 0x00000002ffff798c */ /* 0x0003e8000b000004 */
[----:B------:R1:W-:Y:S01]  /*06f0*/  STS [UR5+0x31498], R5 ;  /* 0x03149805ff007988 */ /* 0x0003e20008000805 */
[----:B------:R-:W-:Y:S05]  /*0700*/  BRA `(.L_x_8) ;  /* 0x0000000000107947 */ /* 0x000fea0003800000 */
.L_x_7:
[----:B------:R-:W-:Y:S02]  /*0710*/  MOV R0, 0xffffffff ;  /* 0xffffffff00007802 */ /* 0x000fe40000000f00 */
[----:B------:R-:W-:-:S03]  /*0720*/  MOV R2, 0x750 ;  /* 0x0000075000027802 */ /* 0x000fc60000000f00 */
[----:B------:R1:W-:Y:S04]  /*0730*/  STS [UR5+0x31498], R0 ;  /* 0x03149800ff007988 */ /* 0x0003e80008000805 */
[----:B-1----:R-:W-:Y:S05]  /*0740*/  CALL.REL.NOINC `($__internal_1_$__cuda_sm10x_tcgen05_guardrail_trap_phase_invalid_during_alloc) ;  /* 0x0000005000b07944 */ /* 0x002fea0003c00000 */
.L_x_8:
[----:B------:R-:W-:Y:S05]  /*0750*/  WARPSYNC.ALL ;  /* 0x0000000000007948 */ /* 0x000fea0003800000 */
[----:B------:R-:W-:Y:S01]  /*0760*/  NOP ;  /* 0x0000000000007918 */ /* 0x000fe20000000000 */
.L_x_2:
[----:B-1----:R-:W1:Y:S01]  /*0770*/  LDC R2, c[0x0][0x388] ;  /* 0x0000e200ff027b82 */ /* 0x002e620000000800 */
[----:B------:R-:W4:Y:S07]  /*0780*/  S2R R0, SR_LANEID ;  /* 0x0000000000007919 */ /* 0x000f2e0000000000 */
[----:B--234-:R-:W-:Y:S01]  /*0790*/  BAR.SYNC.DEFER_BLOCKING 0x0 ;  /* 0x0000000000007b1d */ /* 0x01cfe20000010000 */
[----:B------:R-:W-:Y:S02]  /*07a0*/  ISETP.NE.AND P0, PT, R21, RZ, PT ;  /* 0x000000ff1500720c */ /* 0x000fe40003f05270 */
[----:B-1----:R-:W-:-:S04]  /*07b0*/  IADD3 R2, PT, PT, R2, 0x7f, RZ ;  /* 0x0000007f02027810 */ /* 0x002fc80007ffe0ff */
[----:B------:R-:W-:-:S05]  /*07c0*/  SHF.R.U32.HI R2, RZ, 0x7, R2 ;  /* 0x00000007ff027819 */ /* 0x000fca0000011602 */
[----:B------:R-:W-:Y:S02]  /*07d0*/  IMAD R23, R2, 0x38, RZ ;  /* 0x0000003802177824 */ /* 0x000fe400078e02ff */
[----:B------:R-:W-:Y:S05]  /*07e0*/  @!P0 BRA `(.L_x_11) ;  /* 0x0000001000288947 */ /* 0x000fea0003800000 */
[----:B------:R-:W-:Y:S01]  /*07f0*/  ISETP.NE.AND P0, PT, R21, 0x1, PT ;  /* 0x000000011500780c */ /* 0x000fe20003f05270 */
[----:B------:R-:W1:-:S12]  /*0800*/  S2UR UR5, SR_CgaCtaId ;  /* 0x00000000000579c3 */ /* 0x000e580000008800 */
[----:B------:R-:W-:Y:S05]  /*0810*/  @!P0 BRA `(.L_x_12) ;  /* 0x0000000400848947 */ /* 0x000fea0003800000 */
[----:B------:R-:W-:-:S13]  /*0820*/  ISETP.NE.AND P0, PT, R21, 0x2, PT ;  /* 0x000000021500780c */ /* 0x000fda0003f05270 */
[----:B------:R-:W-:Y:S05]  /*0830*/  @P0 BRA `(.L_x_13) ;  /* 0x0000003400c80947 */ /* 0x000fea0003800000 */
[----:B------:R-:W2:Y:S02]  /*0840*/  S2UR UR4, SR_CTAID.X ;  /* 0x00000000000479c3 */ /* 0x000ea40000002500 */
[----:B--2---:R-:W-:-:S13]  /*0850*/  ISETP.LE.U32.AND P0, PT, R23, UR4, PT ;  /* 0x0000000417007c0c */ /* 0x004fda000bf03070 */
[----:B-1----:R-:W-:Y:S05]  /*0860*/  @P0 EXIT ;  /* 0x000000000000094d */ /* 0x002fea0003800000 */
[----:B------:R-:W-:Y:S01]  /*0870*/  ULOP3.LUT UR4, URZ, UR4, URZ, 0x33, !UPT ;  /* 0x00000004ff047292 */ /* 0x000fe2000f8e33ff */
[--C-:B------:R-:W-:Y:S01]  /*0880*/  SHF.R.U32.HI R3, RZ, 0x3, R0.reuse ;  /* 0x00000003ff037819 */ /* 0x100fe20000011600 */
[----:B------:R-:W-:Y:S02]  /*0890*/  HFMA2 R2, -RZ, RZ, 0, 0 ;  /* 0x00000000ff027431 */ /* 0x000fe400000001ff */
[----:B------:R-:W-:Y:S01]  /*08a0*/  IMAD.MOV.U32 R9, RZ, RZ, RZ ;  /* 0x000000ffff097224 */ /* 0x000fe200078e00ff */
[----:B------:R-:W-:Y:S01]  /*08b0*/  UMOV UR5, URZ ;  /* 0x000000ff00057c82 */ /* 0x000fe20008000000 */
[----:B------:R-:W-:Y:S01]  /*08c0*/  LOP3.LUT R21, R3, 0x1, RZ, 0x3c, !PT ;  /* 0x0000000103157812 */ /* 0x000fe200078e3cff */
[----:B------:R-:W-:Y:S01]  /*08d0*/  VIADD R27, R23, UR4 ;  /* 0x00000004171b7c36 */ /* 0x000fe20008000000 */
[C---:B------:R-:W-:Y:S01]  /*08e0*/  LOP3.LUT R5, R3.reuse, 0x2, RZ, 0x3c, !PT ;  /* 0x0000000203057812 */ /* 0x040fe200078e3cff */
[C---:B------:R-:W-:Y:S01]  /*08f0*/  IMAD.SHL.U32 R23, R3.reuse, 0x20, RZ ;  /* 0x0000002003177824 */ /* 0x040fe200078e00ff */
[----:B------:R-:W-:Y:S01]  /*0900*/  LOP3.LUT R19, R3, 0x3, RZ, 0x3c, !PT ;  /* 0x0000000303137812 */ /* 0x000fe200078e3cff */
[C---:B------:R-:W-:Y:S01]  /*0910*/  IMAD R22, R0.reuse, 0x4, R3 ;  /* 0x0000000400167824 */ /* 0x040fe200078e0203 */
[----:B------:R-:W-:Y:S01]  /*0920*/  SHF.R.U32.HI R27, RZ, 0x2, R27 ;  /* 0x00000002ff1b7819 */ /* 0x000fe2000001161b */
[C---:B------:R-:W-:Y:S01]  /*0930*/  IMAD.IADD R26, R23.reuse, 0x1, R0 ;  /* 0x00000001171a7824 */ /* 0x040fe200078e0200 */
[C---:B------:R-:W-:Y:S01]  /*0940*/  LOP3.LUT R25, R23.reuse, 0x20, RZ, 0x3c, !PT ;  /* 0x0000002017197812 */ /* 0x040fe200078e3cff */
[----:B------:R-:W-:Y:S01]  /*0950*/  IMAD R20, R0, 0x4, R5 ;  /* 0x0000000400147824 */ /* 0x000fe200078e0205 */
[----:B------:R-:W-:Y:S01]  /*0960*/  LOP3.LUT R3, R23, 0x40, RZ, 0x3c, !PT ;  /* 0x0000004017037812 */ /* 0x000fe200078e3cff */
[----:B------:R-:W-:Y:S01]  /*0970*/  IMAD.HI.U32 R27, R27, 0x3a83a83b, RZ ;  /* 0x3a83a83b1b1b7827 */ /* 0x000fe200078e00ff */
[----:B------:R-:W-:-:S02]  /*0980*/  LOP3.LUT R23, R23, 0x60, RZ, 0x3c, !PT ;  /* 0x0000006017177812 */ /* 0x000fc400078e3cff */
[C---:B------:R-:W-:Y:S01]  /*0990*/  LEA R21, R0.reuse, R21, 0x2 ;  /* 0x0000001500157211 */ /* 0x040fe200078e10ff */
[----:B------:R-:W-:Y:S01]  /*09a0*/  IMAD R19, R0, 0x4, R19 ;  /* 0x0000000400137824 */ /* 0x000fe200078e0213 */
[----:B------:R-:W-:Y:S01]  /*09b0*/  IADD3 R25, PT, PT, R25, R0, RZ ;  /* 0x0000000019197210 */ /* 0x000fe20007ffe0ff */
[--C-:B------:R-:W-:Y:S01]  /*09c0*/  IMAD.IADD R24, R3, 0x1, R0.reuse ;  /* 0x0000000103187824 */ /* 0x100fe200078e0200 */
[----:B------:R-:W-:Y:S01]  /*09d0*/  SHF.R.U32.HI R27, RZ, 0x3, R27 ;  /* 0x00000003ff1b7819 */ /* 0x000fe2000001161b */
[----:B------:R-:W-:-:S07]  /*09e0*/  IMAD.IADD R23, R23, 0x1, R0 ;  /* 0x0000000117177824 */ /* 0x000fce00078e0200 */
.L_x_18:
[----:B------:R-:W1:Y:S01]  /*09f0*/  S2R R0, SR_CgaCtaId ;  /* 0x0000000000007919 */ /* 0x000e620000008800 */
[----:B------:R-:W-:Y:S01]  /*0a00*/  MOV R3, 0x400 ;  /* 0x0000040000037802 */ /* 0x000fe20000000f00 */
[----:B------:R-:W-:-:S03]  /*0a10*/  UMOV UR4, URZ ;  /* 0x000000ff00047c82 */ /* 0x000fc60008000000 */
[----:B-1----:R-:W-:-:S07]  /*0a20*/  LEA R0, R0, R3, 0x18 ;  /* 0x0000000300007211 */ /* 0x002fce00078ec0ff */
.L_x_17:
[C---:B------:R-:W-:Y:S01]  /*0a30*/  IMAD R6, R9.reuse, 0x8, R0 ;  /* 0x0000000809067824 */ /* 0x040fe200078e0200 */
[C---:B------:R-:W-:Y:S01]  /*0a40*/  ISETP.NE.AND P0, PT, R9.reuse, 0x4, PT ;  /* 0x000000040900780c */ /* 0x040fe20003f05270 */
[----:B------:R-:W-:Y:S01]  /*0a50*/  IMAD.U32 R11, R2, -0x80000000, RZ ;  /* 0x80000000020b7824 */ /* 0x000fe200078e00ff */
[----:B------:R-:W-:Y:S01]  /*0a60*/  ULOP3.LUT UP0, URZ, UR4, 0x2, URZ, 0xc0, !UPT ;  /* 0x0000000204ff7892 */ /* 0x000fe2000f80c0ff */
[----:B------:R-:W-:Y:S02]  /*0a70*/  VIADD R5, R9, 0x1 ;  /* 0x0000000109057836 */ /* 0x000fe40000000000 */
[----:B------:R-:W1:Y:S01]  /*0a80*/  SYNCS.PHASECHK.TRANS64.TRYWAIT P1, [R6+URZ+0x31400], R11 ;  /* 0x0314000b060075a7 */ /* 0x000e6200080211ff */
[----:B------:R-:W-:Y:S02]  /*0a90*/  VIADD R4, R6, 0x31450 ;  /* 0x0003145006047836 */ /* 0x000fe40000000000 */
[----:B------:R-:W-:-:S03]  /*0aa0*/  SEL R5, R5, RZ, P0 ;  /* 0x000000ff05057207 */ /* 0x000fc60000000000 */
[----:B------:R-:W-:Y:S02]  /*0ab0*/  PRMT R4, RZ, 0x654, R4 ;  /* 0x00000654ff047816 */ /* 0x000fe40000000004 */
[----:B------:R-:W-:-:S04]  /*0ac0*/  ISETP.NE.AND P0, PT, R5, RZ, PT ;  /* 0x000000ff0500720c */ /* 0x000fc80003f05270 */
[----:B------:R-:W-:-:S04]  /*0ad0*/  SEL R3, RZ, 0x1, P0 ;  /* 0x00000001ff037807 */ /* 0x000fc80000000000 */
[----:B------:R-:W-:Y:S01]  /*0ae0*/  LOP3.LUT R3, R2, R3, RZ, 0x3c, !PT ;  /* 0x0000000302037212 */ /* 0x000fe200078e3cff */
[----:B------:R-:W-:-:S04]  /*0af0*/  IMAD R2, R5, 0x8, R0 ;  /* 0x0000000805027824 */ /* 0x000fc800078e0200 */
[----:B------:R-:W-:Y:S01]  /*0b00*/  IMAD.U32 R7, R3, -0x80000000, RZ ;  /* 0x8000000003077824 */ /* 0x000fe200078e00ff */
[----:B-1----:R-:W-:Y:S06]  /*0b10*/  @!P1 BRA `(.L_x_14) ;  /* 0x0000004400889947 */ /* 0x002fec0003800000 */
.L_x_57:
[----:B------:R-:W-:Y:S05]  /*0b20*/  BRA.U UP0, `(.L_x_15) ;  /* 0x0000000100747547 */ /* 0x000fea000b800000 */
[----:B-1----:R-:W-:-:S04]  /*0b30*/  LEA R6, R9, R0, 0x9 ;  /* 0x0000000009067211 */ /* 0x002fc800078e48ff */
[-C--:B------:R-:W-:Y:S01]  /*0b40*/  LEA R18, R26, R6.reuse, 0x2 ;  /* 0x000000061a127211 */ /* 0x080fe200078e10ff */
[--C-:B------:R-:W-:Y:S01]  /*0b50*/  IMAD R15, R25, 0x4, R6.reuse ;  /* 0x00000004190f7824 */ /* 0x100fe200078e0206 */
[-C--:B------:R-:W-:Y:S01]  /*0b60*/  LEA R14, R24, R6.reuse, 0x2 ;  /* 0x00000006180e7211 */ /* 0x080fe200078e10ff */
[--C-:B------:R-:W-:Y:S01]  /*0b70*/  IMAD R12, R23, 0x4, R6.reuse ;  /* 0x00000004170c7824 */ /* 0x100fe200078e0206 */
[-C--:B------:R-:W-:Y:S01]  /*0b80*/  LEA R10, R22, R6.reuse, 0x2 ;  /* 0x00000006160a7211 */ /* 0x080fe200078e10ff */
[----:B------:R-:W1:Y:S01]  /*0b90*/  LDS R17, [R18+0x30000] ;  /* 0x0300000012117984 */ /* 0x000e620000000800 */
[--C-:B------:R-:W-:Y:S01]  /*0ba0*/  IMAD R9, R21, 0x4, R6.reuse ;  /* 0x0000000415097824 */ /* 0x100fe200078e0206 */
[----:B------:R-:W-:Y:S01]  /*0bb0*/  LEA R8, R20, R6, 0x2 ;  /* 0x0000000614087211 */ /* 0x000fe200078e10ff */
[----:B------:R-:W-:Y:S01]  /*0bc0*/  IMAD R6, R19, 0x4, R6 ;  /* 0x0000000413067824 */ /* 0x000fe200078e0206 */
[----:B------:R-:W2:Y:S04]  /*0bd0*/  LDS R16, [R15+0x30000] ;  /* 0x030000000f107984 */ /* 0x000ea80000000800 */
[----:B------:R-:W3:Y:S04]  /*0be0*/  LDS R13, [R14+0x30000] ;  /* 0x030000000e0d7984 */ /* 0x000ee80000000800 */
[----:B------:R-:W4:Y:S01]  /*0bf0*/  LDS R11, [R12+0x30000] ;  /* 0x030000000c0b7984 */ /* 0x000f220000000800 */
[----:B------:R-:W-:-:S03]  /*0c00*/  NOP ;  /* 0x0000000000007918 */ /* 0x000fc60000000000 */
[----:B-1----:R-:W-:Y:S04]  /*0c10*/  STS [R10+0x30000], R17 ;  /* 0x030000110a007388 */ /* 0x002fe80000000800 */
[----:B--2---:R-:W-:Y:S04]  /*0c20*/  STS [R9+0x30000], R16 ;  /* 0x0300001009007388 */ /* 0x004fe80000000800 */
[----:B---3--:R-:W-:Y:S04]  /*0c30*/  STS [R8+0x30000], R13 ;  /* 0x0300000d08007388 */ /* 0x008fe80000000800 */
[----:B----4-:R-:W-:Y:S04]  /*0c40*/  STS [R6+0x30000], R11 ;  /* 0x0300000b06007388 */ /* 0x010fe80000000800 */
[----:B------:R-:W1:Y:S04]  /*0c50*/  LDS R29, [R18+0x30a00] ;  /* 0x030a0000121d7984 */ /* 0x000e680000000800 */
[----:B------:R-:W2:Y:S04]  /*0c60*/  LDS R28, [R15+0x30a00] ;  /* 0x030a00000f1c7984 */ /* 0x000ea80000000800 */
[----:B------:R-:W3:Y:S04]  /*0c70*/  LDS R31, [R14+0x30a00] ;  /* 0x030a00000e1f7984 */ /* 0x000ee80000000800 */
[----:B------:R-:W4:Y:S01]  /*0c80*/  LDS R33, [R12+0x30a00] ;  /* 0x030a00000c217984 */ /* 0x000f220000000800 */
[----:B------:R-:W-:-:S03]  /*0c90*/  NOP ;  /* 0x0000000000007918 */ /* 0x000fc60000000000 */
[----:B-1----:R1:W-:Y:S04]  /*0ca0*/  STS [R10+0x30a00], R29 ;  /* 0x030a001d0a007388 */ /* 0x0023e80000000800 */
[----:B--2---:R1:W-:Y:S04]  /*0cb0*/  STS [R9+0x30a00], R28 ;  /* 0x030a001c09007388 */ /* 0x0043e80000000800 */
[----:B---3--:R1:W-:Y:S04]  /*0cc0*/  STS [R8+0x30a00], R31 ;  /* 0x030a001f08007388 */ /* 0x0083e80000000800 */
[----:B----4-:R1:W-:Y:S01]  /*0cd0*/  STS [R6+0x30a00], R33 ;  /* 0x030a002106007388 */ /* 0x0103e20000000800 */
[----:B------:R2:W-:Y:S06]  /*0ce0*/  MEMBAR.ALL.CTA ;  /* 0x0000000000007992 */ /* 0x0005ec0000008000 */
[----:B--2---:R-:W2:Y:S02]  /*0cf0*/  FENCE.VIEW.ASYNC.S ;  /* 0x00000000000073c6 */ /* 0x004ea40000000000 */
.L_x_15:
[----:B--2---:R2:W-:Y:S01]  /*0d00*/  SYNCS.ARRIVE.TRANS64.RED.A1T0 RZ, [R4+URZ], RZ ;  /* 0x000000ff04ff79a7 */ /* 0x0045e200081004ff */
[----:B------:R-:W3:Y:S02]  /*0d10*/  SYNCS.PHASECHK.TRANS64.TRYWAIT P0, [R2+URZ+0x31400], R7 ;  /* 0x03140007020075a7 */ /* 0x000ee400080011ff */
[----:B--23--:R-:W-:Y:S05]  /*0d20*/  @!P0 BRA `(.L_x_16) ;  /* 0x00000044001c8947 */ /* 0x00cfea0003800000 */
.L_x_59:
[C---:B------:R-:W-:Y:S01]  /*0d30*/  ISETP.NE.AND P0, PT, R5.reuse, 0x4, PT ;  /* 0x000000040500780c */ /* 0x040fe20003f05270 */
[----:B------:R-:W-:Y:S01]  /*0d40*/  VIADD R5, R5, 0x1 ;  /* 0x0000000105057836 */ /* 0x000fe20000000000 */
[----:B------:R-:W-:Y:S01]  /*0d50*/  UIADD3 UR4, UPT, UPT, UR4, 0x2, URZ ;  /* 0x0000000204047890 */ /* 0x000fe2000fffe0ff */
[----:B-1----:R-:W-:-:S03]  /*0d60*/  VIADD R2, R2, 0x31450 ;  /* 0x0003145002027836 */ /* 0x002fc60000000000 */
[----:B------:R-:W-:Y:S01]  /*0d70*/  SEL R9, R5, RZ, P0 ;  /* 0x000000ff05097207 */ /* 0x000fe20000000000 */
[----:B------:R-:W-:Y:S01]  /*0d80*/  UISETP.NE.AND UP0, UPT, UR4, 0x10, UPT ;  /* 0x000000100400788c */ /* 0x000fe2000bf05270 */
[----:B------:R-:W-:Y:S02]  /*0d90*/  PRMT R2, RZ, 0x654, R2 ;  /* 0x00000654ff027816 */ /* 0x000fe40000000002 */
[----:B------:R-:W-:Y:S02]  /*0da0*/  ISETP.NE.AND P0, PT, R9, RZ, PT ;  /* 0x000000ff0900720c */ /* 0x000fe40003f05270 */
[----:B------:R1:W-:Y:S02]  /*0db0*/  SYNCS.ARRIVE.TRANS64.RED.A1T0 RZ, [R2+URZ], RZ ;  /* 0x000000ff02ff79a7 */ /* 0x0003e400081004ff */
[----:B-1----:R-:W-:-:S04]  /*0dc0*/  SEL R2, RZ, 0x1, P0 ;  /* 0x00000001ff027807 */ /* 0x002fc80000000000 */
[----:B------:R-:W-:Y:S01]  /*0dd0*/  LOP3.LUT R2, R3, R2, RZ, 0x3c, !PT ;  /* 0x0000000203027212 */ /* 0x000fe200078e3cff */
[----:B------:R-:W-:Y:S06]  /*0de0*/  BRA.U UP0, `(.L_x_17) ;  /* 0xfffffffd00107547 */ /* 0x000fec000b83ffff */
[----:B------:R-:W-:-:S13]  /*0df0*/  ISETP.NE.AND P0, PT, R27, UR5, PT ;  /* 0x000000051b007c0c */ /* 0x000fda000bf05270 */
[----:B------:R-:W-:Y:S05]  /*0e00*/  @!P0 EXIT ;  /* 0x000000000000894d */ /* 0x000fea0003800000 */
[----:B------:R-:W-:Y:S01]  /*0e10*/  UIADD3 UR5, UPT, UPT, UR5, 0x1, URZ ;  /* 0x0000000105057890 */ /* 0x000fe2000fffe0ff */
[----:B------:R-:W-:Y:S05]  /*0e20*/  BRA `(.L_x_18) ;  /* 0xfffffff800f07947 */ /* 0x000fea000383ffff */
.L_x_12:
[----:B-1----:R-:W-:-:S09]  /*0e30*/  UISETP.NE.AND UP0, UPT, UR5, URZ, UPT ;  /* 0x000000ff0500728c */ /* 0x002fd2000bf05270 */
[----:B------:R-:W-:Y:S05]  /*0e40*/  BRA.U UP0, `(.L_x_13) ;  /* 0x0000003100447547 */ /* 0x000fea000b800000 */
[----:B------:R-:W1:Y:S01]  /*0e50*/  S2UR UR4, SR_CTAID.X ;  /* 0x00000000000479c3 */ /* 0x000e620000002500 */
[----:B------:R-:W-:Y:S02]  /*0e60*/  UMOV UR8, 0x400 ;  /* 0x0000040000087882 */ /* 0x000fe40000000000 */
[----:B------:R-:W-:-:S04]  /*0e70*/  ULEA UR8, UR5, UR8, 0x18 ;  /* 0x0000000805087291 */ /* 0x000fc8000f8ec0ff */
[----:B------:R-:W-:Y:S02]  /*0e80*/  UIADD3 UR6, UPT, UPT, UR8, 0x8000, URZ ;  /* 0x0000800008067890 */ /* 0x000fe4000fffe0ff */
[----:B------:R-:W-:Y:S02]  /*0e90*/  UIADD3 UR5, UPT, UPT, UR8, 0x1c000, URZ ;  /* 0x0001c00008057890 */ /* 0x000fe4000fffe0ff */
[----:B------:R-:W-:Y:S01]  /*0ea0*/  USHF.R.U32.HI UR6, URZ, 0x4, UR6 ;  /* 0x00000004ff067899 */ /* 0x000fe20008011606 */
[----:B-1----:R-:W-:-:S13]  /*0eb0*/  ISETP.LE.U32.AND P0, PT, R23, UR4, PT ;  /* 0x0000000417007c0c */ /* 0x002fda000bf03070 */
[----:B------:R-:W-:Y:S05]  /*0ec0*/  @P0 EXIT ;  /* 0x000000000000094d */ /* 0x000fea0003800000 */
[----:B------:R-:W-:Y:S01]  /*0ed0*/  ULOP3.LUT UR4, URZ, UR4, URZ, 0x33, !UPT ;  /* 0x00000004ff047292 */ /* 0x000fe2000f8e33ff */
[C---:B------:R-:W-:Y:S01]  /*0ee0*/  ISETP.GE.U32.AND P0, PT, R0.reuse, 0x5, PT ;  /* 0x000000050000780c */ /* 0x040fe20003f06070 */
[----:B------:R-:W-:Y:S01]  /*0ef0*/  USHF.R.U32.HI UR5, URZ, 0x4, UR5 ;  /* 0x00000004ff057899 */ /* 0x000fe20008011605 */
[----:B------:R-:W-:Y:S01]  /*0f00*/  IMAD.MOV.U32 R4, RZ, RZ, RZ ;  /* 0x000000ffff047224 */ /* 0x000fe200078e00ff */
[----:B------:R-:W-:Y:S02]  /*0f10*/  ULOP3.LUT UR6, UR6, 0x3fc0, URZ, 0xc0, !UPT ;  /* 0x00003fc006067892 */ /* 0x000fe4000f8ec0ff */
[----:B------:R-:W-:Y:S01]  /*0f20*/  VIADD R3, R23, UR4 ;  /* 0x0000000417037c36 */ /* 0x000fe20008000000 */
[----:B------:R-:W-:Y:S01]  /*0f30*/  ULOP3.LUT UR5, UR5, 0x3fc0, URZ, 0xc0, !UPT ;  /* 0x00003fc005057892 */ /* 0x000fe2000f8ec0ff */
[----:B------:R-:W-:Y:S02]  /*0f40*/  UMOV UR18, URZ ;  /* 0x000000ff00127c82 */ /* 0x000fe40008000000 */
[C---:B------:R-:W-:Y:S01]  /*0f50*/  LEA R9, R0.reuse, UR6, 0xa ;  /* 0x0000000600097c11 */ /* 0x040fe2000f8e50ff */
[----:B------:R-:W-:Y:S01]  /*0f60*/  UMOV UR10, URZ ;  /* 0x000000ff000a7c82 */ /* 0x000fe20008000000 */
[----:B------:R-:W-:Y:S01]  /*0f70*/  SHF.R.U32.HI R3, RZ, 0x2, R3 ;  /* 0x00000002ff037819 */ /* 0x000fe20000011603 */
[----:B------:R-:W-:Y:S01]  /*0f80*/  UMOV UR6, 0x100 ;  /* 0x0000010000067882 */ /* 0x000fe20000000000 */
[----:B------:R-:W-:Y:S01]  /*0f90*/  LEA R8, R0, UR5, 0xa ;  /* 0x0000000500087c11 */ /* 0x000fe2000f8e50ff */
[----:B------:R-:W-:Y:S01]  /*0fa0*/  UMOV UR7, 0x104 ;  /* 0x0000010400077882 */ /* 0x000fe20000000000 */
[----:B------:R-:W-:Y:S01]  /*0fb0*/  SEL R9, R9, RZ, !P0 ;  /* 0x000000ff09097207 */ /* 0x000fe20004000000 */
[----:B------:R-:W-:Y:S01]  /*0fc0*/  IMAD.HI.U32 R3, R3, 0x3a83a83b, RZ ;  /* 0x3a83a83b03037827 */ /* 0x000fe200078e00ff */
[----:B------:R-:W-:Y:S01]  /*0fd0*/  SEL R8, R8, RZ, !P0 ;  /* 0x000000ff08087207 */ /* 0x000fe20004000000 */
[----:B------:R-:W-:Y:S01]  /*0fe0*/  UMOV UR4, 0x100 ;  /* 0x0000010000047882 */ /* 0x000fe20000000000 */
[----:B------:R-:W-:-:S02]  /*0ff0*/  UMOV UR5, 0x104 ;  /* 0x0000010400057882 */ /* 0x000fc40000000000 */
[----:B------:R-:W-:-:S07]  /*1000*/  SHF.R.U32.HI R3, RZ, 0x3, R3 ;  /* 0x00000003ff037819 */ /* 0x000fce0000011603 */
.L_x_25:
[----:B------:R-:W-:Y:S01]  /*1010*/  USHF.R.U32.HI UR13, URZ, 0x1, UR18 ;  /* 0x00000001ff0d7899 */ /* 0x000fe20008011612 */
[----:B------:R-:W-:Y:S01]  /*1020*/  HFMA2 R7, -RZ, RZ, 0, 5.9604644775390625e-08 ;  /* 0x00000001ff077431 */ /* 0x000fe200000001ff */
[----:B------:R-:W-:Y:S02]  /*1030*/  USHF.L.U32 UR9, UR18, 0x3, URZ ;  /* 0x0000000312097899 */ /* 0x000fe400080006ff */
[----:B------:R-:W-:Y:S02]  /*1040*/  ULOP3.LUT UR13, UR13, 0x1, URZ, 0xc, !UPT ;  /* 0x000000010d0d7892 */ /* 0x000fe4000f8e0cff */
[----:B------:R-:W-:Y:S02]  /*1050*/  ULOP3.LUT UR9, UR9, 0x8, URZ, 0xc0, !UPT ;  /* 0x0000000809097892 */ /* 0x000fe4000f8ec0ff */
[----:B------:R-:W-:Y:S02]  /*1060*/  USHF.L.U32 UR13, UR13, 0x1f, URZ ;  /* 0x0000001f0d0d7899 */ /* 0x000fe400080006ff */
[----:B------:R-:W-:-:S02]  /*1070*/  USHF.L.U32 UR12, UR18, 0x7, URZ ;  /* 0x00000007120c7899 */ /* 0x000fc400080006ff */
[----:B------:R-:W-:Y:S01]  /*1080*/  MOV R0, UR9 ;  /* 0x0000000900007c02 */ /* 0x000fe20008000f00 */
[----:B------:R-:W-:Y:S01]  /*1090*/  UIADD3 UR9, UPT, UPT, UR8, UR9, URZ ;  /* 0x0000000908097290 */ /* 0x000fe2000fffe0ff */
[----:B------:R-:W-:Y:S01]  /*10a0*/  MOV R5, UR13 ;  /* 0x0000000d00057c02 */ /* 0x000fe20008000f00 */
[----:B------:R-:W-:Y:S02]  /*10b0*/  ULOP3.LUT UR12, UR12, 0x80, URZ, 0xc0, !UPT ;  /* 0x000000800c0c7892 */ /* 0x000fe4000f8ec0ff */
[----:B------:R-:W-:Y:S01]  /*10c0*/  UIADD3 UR11, UPT, UPT, UR9, 0x31478, URZ ;  /* 0x00031478090b7890 */ /* 0x000fe2000fffe0ff */
[----:B------:R-:W1:Y:S02]  /*10d0*/  SYNCS.PHASECHK.TRANS64.TRYWAIT P0, [R0+UR8+0x31488], R5 ;  /* 0x03148805000075a7 */ /* 0x000e640008001108 */
[----:B-1----:R-:W-:Y:S09]  /*10e0*/  @!P0 BRA `(.L_x_19) ;  /* 0x0000004000448947 */ /* 0x002ff20003800000 */
.L_x_61:
[----:B------:R-:W-:Y:S01]  /*10f0*/  NOP ;  /* 0x0000000000007918 */ /* 0x000fe20000000000 */
[----:B------:R-:W-:Y:S01]  /*1100*/  UMOV UR17, 0xe ;  /* 0x0000000e00117882 */ /* 0x000fe20000000000 */
[----:B------:R-:W-:-:S05]  /*1110*/  UMOV UR16, 0xfffffff0 ;  /* 0xfffffff000107882 */ /* 0x000fca0000000000 */
.L_x_24:
[----:B------:R-:W-:Y:S01]  /*1120*/  ULEA UR13, UR10, UR8, 0x3 ;  /* 0x000000080a0d7291 */ /* 0x000fe2000f8e18ff */
[----:B-1----:R-:W-:Y:S01]  /*1130*/  SHF.L.U32 R11, R4, 0x1f, RZ ;  /* 0x0000001f040b7819 */ /* 0x002fe200000006ff */
[----:B------:R-:W-:Y:S01]  /*1140*/  UIADD3 UR14, UPT, UPT, UR16, 0x10, URZ ;  /* 0x00000010100e7890 */ /* 0x000fe2000fffe0ff */
[----:B------:R-:W-:Y:S03]  /*1150*/  MOV R0, UR10 ;  /* 0x0000000a00007c02 */ /* 0x000fe60008000f00 */
[----:B------:R-:W-:Y:S03]  /*1160*/  ULOP3.LUT UP0, UR14, UR14, 0x2, URZ, 0xc0, !UPT ;  /* 0x000000020e0e7892 */ /* 0x000fe6000f80c0ff */
[----:B------:R-:W1:Y:S02]  /*1170*/  SYNCS.PHASECHK.TRANS64.TRYWAIT P0, [UR13+0x31450], R11 ;  /* 0x0314500bff0075a7 */ /* 0x000e64000800110d */
[----:B-12---:R-:W-:Y:S07]  /*1180*/  @!P0 BRA `(.L_x_20) ;  /* 0x00000040003c8947 */ /* 0x006fee0003800000 */
.L_x_63:
[----:B------:R-:W-:Y:S01]  /*1190*/  NOP ;  /* 0x0000000000007918 */ /* 0x000fe20000000000 */
[----:B------:R-:W-:Y:S05]  /*11a0*/  BRA.U UP0, `(.L_x_21) ;  /* 0x0000000100307547 */ /* 0x000fea000b800000 */
[----:B------:R-:W-:Y:S01]  /*11b0*/  ULEA UR9, UR10, UR8, 0x9 ;  /* 0x000000080a097291 */ /* 0x000fe2000f8e48ff */
[----:B------:R-:W-:Y:S01]  /*11c0*/  UMOV UR21, 0x4008 ;  /* 0x0000400800157882 */ /* 0x000fe20000000000 */
[----:B------:R-:W-:Y:S02]  /*11d0*/  UMOV UR23, 0x4008 ;  /* 0x0000400800177882 */ /* 0x000fe40000000000 */
[----:B------:R-:W-:Y:S02]  /*11e0*/  UIADD3 UR15, UPT, UPT, UR9, 0x30000, URZ ;  /* 0x00030000090f7890 */ /* 0x000fe4000fffe0ff */
[----:B------:R-:W-:Y:S02]  /*11f0*/  UIADD3 UR9, UPT, UPT, UR9, 0x30a00, URZ ;  /* 0x00030a0009097890 */ /* 0x000fe4000fffe0ff */
[----:B------:R-:W-:Y:S02]  /*1200*/  USHF.R.U32.HI UR15, URZ, 0x4, UR15 ;  /* 0x00000004ff0f7899 */ /* 0x000fe4000801160f */
[----:B------:R-:W-:Y:S02]  /*1210*/  USHF.R.U32.HI UR9, URZ, 0x4, UR9 ;  /* 0x00000004ff097899 */ /* 0x000fe40008011609 */
[----:B------:R-:W-:Y:S02]  /*1220*/  ULOP3.LUT UR20, UR15, 0x3fe0, URZ, 0xc0, !UPT ;  /* 0x00003fe00f147892 */ /* 0x000fe4000f8ec0ff */
[----:B------:R-:W-:Y:S07]  /*1230*/  ULOP3.LUT UR22, UR9, 0x3fe0, URZ, 0xc0, !UPT ;  /* 0x00003fe009167892 */ /* 0x000fee000f8ec0ff */
[----:B------:R2:W-:Y:S02]  /*1240*/  UTCCP.T.S.4x32dp128bit tmem[0x100], gdesc[UR20] ;  /* 0x00010014ff0079e7 */ /* 0x0005e40009100000 */
[----:B------:R2:W-:Y:S01]  /*1250*/  UTCCP.T.S.4x32dp128bit tmem[0x104], gdesc[UR22] ;  /* 0x00010416ff0079e7 */ /* 0x0005e20009100000 */
[----:B------:R-:W-:Y:S02]  /*1260*/  NOP ;  /* 0x0000000000007918 */ /* 0x000fe40000000000 */
.L_x_21:
[----:B------:R-:W-:Y:S01]  /*1270*/  UISETP.NE.AND UP0, UPT, UR10, 0x4, UPT ;  /* 0x000000040a00788c */ /* 0x000fe2000bf05270 */
[----:B------:R-:W-:Y:S01]  /*1280*/  SHFL.IDX PT, R5, R8, R0, 0x1f ;  /* 0x00001f0008057589 */ /* 0x000fe200000e0000 */
[----:B------:R-:W-:Y:S01]  /*1290*/  UIADD3 UR10, UPT, UPT, UR10, 0x1, URZ ;  /* 0x000000010a0a7890 */ /* 0x000fe2000fffe0ff */
[----:B------:R-:W-:Y:S03]  /*12a0*/  NOP ;  /* 0x0000000000007918 */ /* 0x000fe60000000000 */
[----:B------:R-:W-:Y:S03]  /*12b0*/  USEL UR10, UR10, URZ, UP0 ;  /* 0x000000ff0a0a7287 */ /* 0x000fe60008000000 */
[----:B-1----:R-:W1:Y:S01]  /*12c0*/  SHFL.IDX PT, R2, R9, R0, 0x1f ;  /* 0x00001f0009027589 */ /* 0x002e6200000e0000 */
[----:B------:R-:W-:Y:S02]  /*12d0*/  USHF.L.U32 UR15, UR14, 0x4, URZ ;  /* 0x000000040e0f7899 */ /* 0x000fe400080006ff */
[----:B------:R-:W-:Y:S02]  /*12e0*/  ULEA UR9, UR10, UR8, 0x3 ;  /* 0x000000080a097291 */ /* 0x000fe4000f8e18ff */
[----:B------:R-:W-:Y:S01]  /*12f0*/  ULEA UR14, UR14, 0x8a0, 0xd ;  /* 0x000008a00e0e7891 */ /* 0x000fe2000f8e68ff */
[----:B------:R-:W-:Y:S01]  /*1300*/  ISETP.NE.AND P0, PT, RZ, UR10, PT ;  /* 0x0000000aff007c0c */ /* 0x000fe2000bf05270 */
[----:B------:R-:W-:Y:S01]  /*1310*/  UISETP.NE.AND UP0, UPT, UR16, -0x10, UPT ;  /* 0xfffffff01000788c */ /* 0x000fe2000bf05270 */
[----:B------:R-:W-:Y:S01]  /*1320*/  IMAD.U32 R10, RZ, RZ, UR10 ;  /* 0x0000000aff0a7e24 */ /* 0x000fe2000f8e00ff */
[----:B------:R-:W-:Y:S02]  /*1330*/  UPRMT UR15, UR15, 0x5410, UR14 ;  /* 0x000054100f0f7896 */ /* 0x000fe4000800000e */
[----:B------:R-:W-:Y:S01]  /*1340*/  UIADD3 UR13, UPT, UPT, UR13, 0x31428, URZ ;  /* 0x000314280d0d7890 */ /* 0x000fe2000fffe0ff */
[----:B------:R-:W-:Y:S01]  /*1350*/  UMOV UR14, URZ ;  /* 0x000000ff000e7c82 */ /* 0x000fe20008000000 */
[----:B--2---:R-:W-:Y:S01]  /*1360*/  UMOV UR23, 0x40004040 ;  /* 0x4000404000177882 */ /* 0x004fe20000000000 */
[----:B------:R-:W-:Y:S01]  /*1370*/  UMOV UR21, 0x40004040 ;  /* 0x4000404000157882 */ /* 0x000fe20000000000 */
[----:B------:R-:W-:Y:S01]  /*1380*/  UMOV UR27, 0x40004040 ;  /* 0x40004040001b7882 */ /* 0x000fe20000000000 */
[----:B------:R-:W-:Y:S01]  /*1390*/  UMOV UR25, 0x40004040 ;  /* 0x4000404000197882 */ /* 0x000fe20000000000 */
[----:B------:R-:W-:Y:S01]  /*13a0*/  UMOV UR31, 0x40004040 ;  /* 0x40004040001f7882 */ /* 0x000fe20000000000 */
[----:B------:R-:W-:Y:S01]  /*13b0*/  UMOV UR29, 0x40004040 ;  /* 0x40004040001d7882 */ /* 0x000fe20000000000 */
[----:B------:R-:W-:Y:S01]  /*13c0*/  UMOV UR35, 0x40004040 ;  /* 0x4000404000237882 */ /* 0x000fe20000000000 */
[----:B------:R-:W-:Y:S01]  /*13d0*/  UMOV UR33, 0x40004040 ;  /* 0x4000404000217882 */ /* 0x000fe20000000000 */
[----:B-1----:R-:W-:Y:S02]  /*13e0*/  R2UR UR22, R2 ;  /* 0x00000000021672ca */ /* 0x002fe400000e0000 */
[----:B------:R-:W-:Y:S02]  /*13f0*/  R2UR UR20, R5 ;  /* 0x00000000051472ca */ /* 0x000fe400000e0000 */
[----:B------:R-:W-:Y:S04]  /*1400*/  SEL R5, RZ, 0x1, P0 ;  /* 0x00000001ff057807 */ /* 0x000fe80000000000 */
[----:B------:R-:W-:Y:S05]  /*1410*/  LOP3.LUT R4, R4, R5, RZ, 0x3c, !PT ;  /* 0x0000000504047212 */ /* 0x000fea00078e3cff */
[----:B------:R-:W-:Y:S01]  /*1420*/  UIADD3 UR26, UPT, UPT, UR22, 0x2, URZ ;  /* 0x00000002161a7890 */ /* 0x000fe2000fffe0ff */
[----:B------:R-:W-:Y:S01]  /*1430*/  IMAD.U32 R13, R4, -0x80000000, RZ ;  /* 0x80000000040d7824 */ /* 0x000fe200078e00ff */
[----:B------:R-:W-:Y:S01]  /*1440*/  UIADD3 UR24, UPT, UPT, UR20, 0x2, URZ ;  /* 0x0000000214187890 */ /* 0x000fe2000fffe0ff */
[----:B------:R1:W-:Y:S01]  /*1450*/  UTCQMMA gdesc[UR22], gdesc[UR20], tmem[UR12], tmem[UR14], idesc[UR15], tmem[UR6], UP0 ;  /* 0x00060e1416007dea */ /* 0x0003e2000800030c */
[----:B------:R-:W-:Y:S02]  /*1460*/  UIADD3 UR30, UPT, UPT, UR22, 0x4, URZ ;  /* 0x00000004161e7890 */ /* 0x000fe4000fffe0ff */
[----:B------:R-:W-:Y:S02]  /*1470*/  UIADD3 UR28, UPT, UPT, UR20, 0x4, URZ ;  /* 0x00000004141c7890 */ /* 0x000fe4000fffe0ff */
[----:B------:R-:W-:Y:S02]  /*1480*/  UIADD3 UR34, UPT, UPT, UR22, 0x6, URZ ;  /* 0x0000000616227890 */ /* 0x000fe4000fffe0ff */
[----:B------:R-:W-:Y:S01]  /*1490*/  UIADD3 UR32, UPT, UPT, UR20, 0x6, URZ ;  /* 0x0000000614207890 */ /* 0x000fe2000fffe0ff */
[----:B------:R1:W-:Y:S04]  /*14a0*/  UTCQMMA gdesc[UR26], gdesc[UR24], tmem[UR12], tmem[UR14], idesc[UR15], tmem[UR6], UPT ;  /* 0x00060e181a007dea */ /* 0x0003e8000b80030c */
[----:B------:R1:W-:Y:S04]  /*14b0*/  UTCQMMA gdesc[UR30], gdesc[UR28], tmem[UR12], tmem[UR14], idesc[UR15], tmem[UR6], UPT ;  /* 0x00060e1c1e007dea */ /* 0x0003e8000b80030c */
[----:B------:R1:W-:Y:S01]  /*14c0*/  UTCQMMA gdesc[UR34], gdesc[UR32], tmem[UR12], tmem[UR14], idesc[UR15], tmem[UR6], UPT ;  /* 0x00060e2022007dea */ /* 0x0003e2000b80030c */
[----:B------:R1:W-:Y:S01]  /*14d0*/  UTCBAR [UR13], URZ ;  /* 0x000000ff0d0073e9 */ /* 0x0003e200080000ff */
[----:B------:R-:W2:Y:S02]  /*14e0*/  SYNCS.PHASECHK.TRANS64.TRYWAIT P0, [UR9+0x31450], R13 ;  /* 0x0314500dff0075a7 */ /* 0x000ea40008001109 */
[----:B-12---:R-:W-:Y:S05]  /*14f0*/  @!P0 BRA `(.L_x_22) ;  /* 0x0000003c007c8947 */ /* 0x006fea0003800000 */
.L_x_65:
[----:B------:R-:W-:Y:S01]  /*1500*/  ELECT P0, URZ, PT ;  /* 0x0000000000ff782f */ /* 0x000fe20003800000 */
[----:B------:R-:W-:Y:S01]  /*1510*/  SHFL.IDX PT, R2, R9, R10, 0x1f ;  /* 0x00001f0a09027589 */ /* 0x000fe200000e0000 */
[----:B------:R-:W-:Y:S02]  /*1520*/  UIADD3 UR9, UPT, UPT, UR9, 0x31428, URZ ;  /* 0x0003142809097890 */ /* 0x000fe4000fffe0ff */
[----:B------:R-:W-:Y:S05]  /*1530*/  UISETP.NE.AND UP0, UPT, UR16, -0x2, UPT ;  /* 0xfffffffe1000788c */ /* 0x000fea000bf05270 */
[----:B-1----:R-:W1:Y:S01]  /*1540*/  SHFL.IDX PT, R0, R8, R10, 0x1f ;  /* 0x00001f0a08007589 */ /* 0x002e6200000e0000 */
[----:B------:R-:W-:Y:S01]  /*1550*/  NOP ;  /* 0x0000000000007918 */ /* 0x000fe20000000000 */
[----:B------:R-:W-:Y:S02]  /*1560*/  NOP ;  /* 0x0000000000007918 */ /* 0x000fe40000000000 */
[C---:B------:R-:W-:Y:S01]  /*1570*/  @P0 IMAD.SHL.U32 R5, R7.reuse, 0x2000, RZ ;  /* 0x0000200007050824 */ /* 0x040fe200078e00ff */
[----:B------:R-:W-:Y:S01]  /*1580*/  UMOV UR21, 0x40004040 ;  /* 0x4000404000157882 */ /* 0x000fe20000000000 */
[----:B------:R-:W-:Y:S01]  /*1590*/  @P0 IMAD.SHL.U32 R6, R7, 0x10, RZ ;  /* 0x0000001007060824 */ /* 0x000fe200078e00ff */
[----:B------:R-:W-:Y:S01]  /*15a0*/  UMOV UR15, 0x40004040 ;  /* 0x40004040000f7882 */ /* 0x000fe20000000000 */
[----:B------:R-:W-:Y:S01]  /*15b0*/  UMOV UR27, 0x40004040 ;  /* 0x40004040001b7882 */ /* 0x000fe20000000000 */
[----:B------:R-:W-:Y:S01]  /*15c0*/  @P0 LOP3.LUT R5, R5, 0x6000, RZ, 0xc0, !PT ;  /* 0x0000600005050812 */ /* 0x000fe200078ec0ff */
[----:B------:R-:W-:Y:S01]  /*15d0*/  UMOV UR25, 0x40004040 ;  /* 0x4000404000197882 */ /* 0x000fe20000000000 */
[----:B------:R-:W-:Y:S01]  /*15e0*/  @P0 LOP3.LUT R6, R6, 0x30, RZ, 0xc0, !PT ;  /* 0x0000003006060812 */ /* 0x000fe200078ec0ff */
[----:B------:R-:W-:Y:S01]  /*15f0*/  UMOV UR31, 0x40004040 ;  /* 0x40004040001f7882 */ /* 0x000fe20000000000 */
[----:B------:R-:W-:Y:S01]  /*1600*/  @P0 LOP3.LUT R5, R5, 0x8a0, RZ, 0xfc, !PT ;  /* 0x000008a005050812 */ /* 0x000fe200078efcff */
[----:B------:R-:W-:Y:S01]  /*1610*/  UMOV UR29, 0x40004040 ;  /* 0x40004040001d7882 */ /* 0x000fe20000000000 */
[----:B------:R-:W-:Y:S01]  /*1620*/  UMOV UR35, 0x40004040 ;  /* 0x4000404000237882 */ /* 0x000fe20000000000 */
[----:B------:R-:W-:Y:S01]  /*1630*/  UMOV UR33, 0x40004040 ;  /* 0x4000404000217882 */ /* 0x000fe20000000000 */
[----:B------:R-:W-:Y:S02]  /*1640*/  @P0 PRMT R5, R6, 0x5410, R5 ;  /* 0x0000541006050816 */ /* 0x000fe40000000005 */
[----:B-1----:R-:W-:Y:S01]  /*1650*/  R2UR UR14, R0 ;  /* 0x00000000000e72ca */ /* 0x002fe200000e0000 */
[----:B------:R-:W-:Y:S01]  /*1660*/  @P0 IMAD.MOV.U32 R10, RZ, RZ, RZ ;  /* 0x000000ffff0a0224 */ /* 0x000fe200078e00ff */
[----:B------:R-:W-:Y:S02]  /*1670*/  @P0 R2UR UR13, R5 ;  /* 0x00000000050d02ca */ /* 0x000fe400000e0000 */
[----:B------:R-:W-:Y:S02]  /*1680*/  R2UR UR20, R2 ;  /* 0x00000000021472ca */ /* 0x000fe400000e0000 */
[----:B------:R-:W-:Y:S07]  /*1690*/  @P0 R2UR UR22, R10 ;  /* 0x000000000a1602ca */ /* 0x000fee00000e0000 */
[----:B------:R-:W-:Y:S02]  /*16a0*/  UIADD3 UR24, UPT, UPT, UR14, 0x2, URZ ;  /* 0x000000020e187890 */ /* 0x000fe4000fffe0ff */
[----:B------:R-:W-:Y:S01]  /*16b0*/  UIADD3 UR28, UPT, UPT, UR14, 0x4, URZ ;  /* 0x000000040e1c7890 */ /* 0x000fe2000fffe0ff */
[----:B------:R-:W-:Y:S01]  /*16c0*/  IMAD.U32 R11, RZ, RZ, UR13 ;  /* 0x0000000dff0b7e24 */ /* 0x000fe2000f8e00ff */
[----:B------:R-:W-:Y:S02]  /*16d0*/  UIADD3 UR26, UPT, UPT, UR20, 0x2, URZ ;  /* 0x00000002141a7890 */ /* 0x000fe4000fffe0ff */
[----:B------:R-:W-:Y:S02]  /*16e0*/  UIADD3 UR30, UPT, UPT, UR20, 0x4, URZ ;  /* 0x00000004141e7890 */ /* 0x000fe4000fffe0ff */
[----:B------:R-:W-:Y:S01]  /*16f0*/  @P0 R2UR UR23, R11 ;  /* 0x000000000b1702ca */ /* 0x000fe200000e0000 */
[----:B------:R-:W-:Y:S02]  /*1700*/  UIADD3 UR34, UPT, UPT, UR20, 0x6, URZ ;  /* 0x0000000614227890 */ /* 0x000fe4000fffe0ff */
[----:B------:R-:W-:Y:S10]  /*1710*/  UIADD3 UR32, UPT, UPT, UR14, 0x6, URZ ;  /* 0x000000060e207890 */ /* 0x000ff4000fffe0ff */
[----:B------:R1:W-:Y:S01]  /*1720*/  UTCQMMA gdesc[UR20], gdesc[UR14], tmem[UR12], tmem[UR22], idesc[UR23], tmem[UR4], UPT ;  /* 0x0004160e14007dea */ /* 0x0003e2000b80030c */
[----:B------:R1:W-:Y:S01]  /*1730*/  UTCQMMA gdesc[UR26], gdesc[UR24], tmem[UR12], tmem[UR22], idesc[UR23], tmem[UR4], UPT ;  /* 0x000416181a007dea */ /* 0x0003e2000b80030c */
[----:B------:R1:W-:Y:S01]  /*1740*/  UTCQMMA gdesc[UR30], gdesc[UR28], tmem[UR12], tmem[UR22], idesc[UR23], tmem[UR4], UPT ;  /* 0x0004161c1e007dea */ /* 0x0003e2000b80030c */
[----:B------:R1:W-:Y:S01]  /*1750*/  UTCQMMA gdesc[UR34], gdesc[UR32], tmem[UR12], tmem[UR22], idesc[UR23], tmem[UR4], UPT ;  /* 0x0004162022007dea */ /* 0x0003e2000b80030c */
[----:B------:R1:W-:Y:S01]  /*1760*/  UTCBAR [UR9], URZ ;  /* 0x000000ff090073e9 */ /* 0x0003e200080000ff */
[----:B------:R-:W-:Y:S05]  /*1770*/  BRA.U UP0, `(.L_x_23) ;  /* 0x0000000100087547 */ /* 0x000fea000b800000 */
[----:B------:R2:W-:Y:S01]  /*1780*/  UTCBAR [UR11], URZ ;  /* 0x000000ff0b0073e9 */ /* 0x0005e200080000ff */
[----:B------:R-:W-:Y:S01]  /*1790*/  NOP ;  /* 0x0000000000007918 */ /* 0x000fe20000000000 */
.L_x_23:
[----:B------:R-:W-:Y:S01]  /*17a0*/  UISETP.NE.AND UP0, UPT, UR10, 0x4, UPT ;  /* 0x000000040a00788c */ /* 0x000fe2000bf05270 */
[----:B------:R-:W-:Y:S01]  /*17b0*/  VIADD R7, R7, 0x2 ;  /* 0x0000000207077836 */ /* 0x000fe20000000000 */
[----:B------:R-:W-:Y:S02]  /*17c0*/  UIADD3 UR10, UPT, UPT, UR10, 0x1, URZ ;  /* 0x000000010a0a7890 */ /* 0x000fe4000fffe0ff */
[----:B------:R-:W-:Y:S02]  /*17d0*/  UIADD3 UR17, UPT, UPT, UR17, -0x2, URZ ;  /* 0xfffffffe11117890 */ /* 0x000fe4000fffe0ff */
[----:B------:R-:W-:Y:S02]  /*17e0*/  USEL UR10, UR10, URZ, UP0 ;  /* 0x000000ff0a0a7287 */ /* 0x000fe40008000000 */
[----:B------:R-:W-:Y:S02]  /*17f0*/  UISETP.NE.AND UP0, UPT, UR17, -0x2, UPT ;  /* 0xfffffffe1100788c */ /* 0x000fe4000bf05270 */
[----:B------:R-:W-:Y:S02]  /*1800*/  UIADD3 UR16, UPT, UPT, UR16, 0x2, URZ ;  /* 0x0000000210107890 */ /* 0x000fe4000fffe0ff */
[----:B------:R-:W-:Y:S04]  /*1810*/  ISETP.NE.AND P0, PT, RZ, UR10, PT ;  /* 0x0000000aff007c0c */ /* 0x000fe8000bf05270 */
[----:B------:R-:W-:Y:S04]  /*1820*/  SEL R5, RZ, 0x1, P0 ;  /* 0x00000001ff057807 */ /* 0x000fe80000000000 */
[----:B------:R-:W-:Y:S01]  /*1830*/  LOP3.LUT R4, R4, R5, RZ, 0x3c, !PT ;  /* 0x0000000504047212 */ /* 0x000fe200078e3cff */
[----:B------:R-:W-:Y:S06]  /*1840*/  BRA.U UP0, `(.L_x_24) ;  /* 0xfffffff900347547 */ /* 0x000fec000b83ffff */
[----:B------:R-:W-:-:S13]  /*1850*/  ISETP.NE.AND P0, PT, R3, UR18, PT ;  /* 0x0000001203007c0c */ /* 0x000fda000bf05270 */
[----:B-12---:R-:W-:Y:S05]  /*1860*/  @!P0 EXIT ;  /* 0x000000000000894d */ /* 0x006fea0003800000 */
[----:B------:R-:W-:Y:S01]  /*1870*/  UIADD3 UR18, UPT, UPT, UR18, 0x1, URZ ;  /* 0x0000000112127890 */ /* 0x000fe2000fffe0ff */
[----:B------:R-:W-:Y:S11]  /*1880*/  BRA `(.L_x_25) ;  /* 0xfffffff400e07947 */ /* 0x000ff6000383ffff */
.L_x_11:
[----:B------:R-:W-:-:S13]  /*1890*/  ELECT P0, URZ, PT ;  /* 0x0000000000ff782f */ /* 0x000fda0003800000 */
[----:B------:R-:W-:Y:S05]  /*18a0*/  @!P0 BRA `(.L_x_13) ;  /* 0x0000002400ac8947 */ /* 0x000fea0003800000 */
[----:B------:R-:W1:Y:S02]  /*18b0*/  S2UR UR4, SR_CTAID.X ;  /* 0x00000000000479c3 */ /* 0x000e640000002500 */
[----:B-1----:R-:W-:-:S13]  /*18c0*/  ISETP.LE.U32.AND P0, PT, R23, UR4, PT ;  /* 0x0000000417007c0c */ /* 0x002fda000bf03070 */
[----:B------:R-:W-:Y:S05]  /*18d0*/  @P0 EXIT ;  /* 0x000000000000094d */ /* 0x000fea0003800000 */
[----:B------:R-:W1:Y:S01]  /*18e0*/  S2R R10, SR_CgaCtaId ;  /* 0x00000000000a7919 */ /* 0x000e620000008800 */
[----:B------:R-:W-:Y:S01]  /*18f0*/  IMAD.U32 R14, RZ, RZ, UR4 ;  /* 0x00000004ff0e7e24 */ /* 0x000fe2000f8e00ff */
[----:B------:R-:W2:Y:S01]  /*1900*/  LDC.64 R18, c[0x0][0x380] ;  /* 0x0000e000ff127b82 */ /* 0x000ea20000000a00 */
[----:B------:R-:W-:Y:S01]  /*1910*/  MOV R3, 0x400 ;  /* 0x0000040000037802 */ /* 0x000fe20000000f00 */
[----:B------:R-:W-:Y:S02]  /*1920*/  IMAD.MOV.U32 R15, RZ, RZ, RZ ;  /* 0x000000ffff0f7224 */ /* 0x000fe400078e00ff */
[----:B------:R-:W-:Y:S02]  /*1930*/  LOP3.LUT R0, RZ, R14, RZ, 0x33, !PT ;  /* 0x0000000eff007212 */ /* 0x000fe400078e33ff */
[----:B------:R-:W-:Y:S02]  /*1940*/  PRMT R12, R14, 0x7610, R12 ;  /* 0x000076100e0c7816 */ /* 0x000fe4000000000c */
[----:B------:R-:W3:Y:S01]  /*1950*/  LDC.64 R16, c[0x0][0x348] ;  /* 0x0000d200ff107b82 */ /* 0x000ee20000000a00 */
[----:B------:R-:W-:-:S05]  /*1960*/  IMAD.IADD R11, R23, 0x1, R0 ;  /* 0x00000001170b7824 */ /* 0x000fca00078e0200 */
[----:B------:R-:W-:Y:S02]  /*1970*/  SHF.R.U32.HI R11, RZ, 0x2, R11 ;  /* 0x00000002ff0b7819 */ /* 0x000fe4000001160b */
[----:B------:R-:W4:Y:S03]  /*1980*/  LDC.64 R6, c[0x0][0x358] ;  /* 0x0000d600ff067b82 */ /* 0x000f260000000a00 */
[----:B------:R-:W-:-:S05]  /*1990*/  IMAD.HI.U32 R11, R11, 0x3a83a83b, RZ ;  /* 0x3a83a83b0b0b7827 */ /* 0x000fca00078e00ff */
[----:B------:R-:W-:-:S04]  /*19a0*/  SHF.R.U32.HI R11, RZ, 0x3, R11 ;  /* 0x00000003ff0b7819 */ /* 0x000fc8000001160b */
[----:B------:R-:W-:Y:S02]  /*19b0*/  IADD3 R11, PT, PT, -R11, RZ, RZ ;  /* 0x000000ff0b0b7210 */ /* 0x000fe40007ffe1ff */
[----:B-1----:R-:W-:Y:S01]  /*19c0*/  LEA R10, R10, R3, 0x18 ;  /* 0x000000030a0a7211 */ /* 0x002fe200078ec0ff */
[----:B------:R-:W-:-:S04]  /*19d0*/  HFMA2 R3, -RZ, RZ, 0, 0 ;  /* 0x00000000ff037431 */ /* 0x000fc800000001ff */
[----:B------:R-:W-:-:S07]  /*19e0*/  VIADD R13, R10, 0x31400 ;  /* 0x000314000a0d7836 */ /* 0x000fce0000000000 */
.L_x_42:
[----:B------:R-:W-:Y:S01]  /*19f0*/  SHF.R.U32.HI R21, RZ, 0x7, R14 ;  /* 0x00000007ff157819 */ /* 0x000fe2000001160e */
[----:B------:R-:W-:Y:S05]  /*1a00*/  YIELD ;  /* 0x0000000000007946 */ /* 0x000fea0003800000 */
[----:B------:R-:W-:Y:S01]  /*1a10*/  IMAD.HI.U32 R21, R21, 0x24924925, RZ ;  /* 0x2492492515157827 */ /* 0x000fe200078e00ff */
[----:B-1----:R-:W-:Y:S04]  /*1a20*/  MOV R4, 0x1ac0 ;  /* 0x00001ac000047802 */ /* 0x002fe80000000f00 */
[C---:B------:R-:W-:Y:S01]  /*1a30*/  PRMT R0, R21.reuse, 0x9910, RZ ;  /* 0x0000991015007816 */ /* 0x040fe200000000ff */
[----:B------:R-:W-:Y:S04]  /*1a40*/  IMAD.SHL.U32 R21, R21, 0x10, RZ ;  /* 0x0000001015157824 */ /* 0x000fe800078e00ff */
[----:B------:R-:W-:Y:S01]  /*1a50*/  IMAD R0, R0, 0x380, RZ ;  /* 0x0000038000007824 */ /* 0x000fe200078e02ff */
[----:B------:R-:W-:Y:S03]  /*1a60*/  VIADDMNMX.U32 R48, R2, -R21, 0x10, PT ;  /* 0x0000001002307446 */ /* 0x000fe60003800815 */
[----:B------:R-:W-:Y:S05]  /*1a70*/  IMAD.MOV R5, RZ, RZ, -R0 ;  /* 0x000000ffff057224 */ /* 0x000fea00078e0a00 */
[----:B------:R-:W-:Y:S05]  /*1a80*/  PRMT R5, R5, 0x7710, RZ ;  /* 0x0000771005057816 */ /* 0x000fea00000000ff */
[----:B------:R-:W-:Y:S05]  /*1a90*/  IMAD.IADD R20, R5, 0x1, R12 ;  /* 0x0000000105147824 */ /* 0x000fea00078e020c */
[----:B------:R-:W-:Y:S02]  /*1aa0*/  LOP3.LUT R5, R20, 0xffff, RZ, 0xc0, !PT ;  /* 0x0000ffff14057812 */ /* 0x000fe400078ec0ff */
[----:B--234-:R-:W-:Y:S05]  /*1ab0*/  CALL.REL.NOINC `($__internal_3_$__cuda_sm20_div_u16) ;  /* 0x0000003c00ec7944 */ /* 0x01cfea0003c00000 */
[----:B------:R-:W-:Y:S01]  /*1ac0*/  LOP3.LUT R4, R15, 0x1, RZ, 0x3c, !PT ;  /* 0x000000010f047812 */ /* 0x000fe200078e3cff */
[----:B------:R-:W-:Y:S01]  /*1ad0*/  IMAD R8, R3, 0x8, R13 ;  /* 0x0000000803087824 */ /* 0x000fe200078e020d */
[----:B------:R-:W-:Y:S03]  /*1ae0*/  PRMT R48, R48, 0x9910, RZ ;  /* 0x0000991030307816 */ /* 0x000fe600000000ff */
[----:B------:R-:W-:Y:S01]  /*1af0*/  IMAD.U32 R5, R4, -0x80000000, RZ ;  /* 0x8000000004057824 */ /* 0x000fe200078e00ff */
[----:B------:R-:W-:Y:S03]  /*1b00*/  PRMT R4, R0, 0x9910, RZ ;  /* 0x0000991000047816 */ /* 0x000fe600000000ff */
[----:B------:R-:W1:Y:S02]  /*1b10*/  SYNCS.PHASECHK.TRANS64.TRYWAIT P0, [R8+URZ+0x28], R5 ;  /* 0x00002805080075a7 */ /* 0x000e6400080011ff */
[----:B------:R-:W-:Y:S05]  /*1b20*/  IMAD R4, R48, R4, RZ ;  /* 0x0000000430047224 */ /* 0x000fea00078e02ff */
[----:B------:R-:W-:Y:S04]  /*1b30*/  IADD3 R4, PT, PT, RZ, -R4, RZ ;  /* 0x80000004ff047210 */ /* 0x000fe80007ffe0ff */
[----:B------:R-:W-:Y:S05]  /*1b40*/  PRMT R9, R4, 0x7710, RZ ;  /* 0x0000771004097816 */ /* 0x000fea00000000ff */
[----:B------:R-:W-:Y:S05]  /*1b50*/  IMAD.IADD R4, R20, 0x1, R9 ;  /* 0x0000000114047824 */ /* 0x000fea00078e0209 */
[----:B------:R-:W-:Y:S04]  /*1b60*/  LOP3.LUT R4, R4, 0xffff, RZ, 0xc0, !PT ;  /* 0x0000ffff04047812 */ /* 0x000fe800078ec0ff */
[----:B------:R-:W-:Y:S01]  /*1b70*/  IADD3 R9, PT, PT, R21, R4, RZ ;  /* 0x0000000415097210 */ /* 0x000fe20007ffe0ff */
[----:B-1----:R-:W-:Y:S06]  /*1b80*/  @!P0 BRA `(.L_x_26) ;  /* 0x0000003400f48947 */ /* 0x002fec0003800000 */
.L_x_67:
[----:B------:R-:W-:Y:S01]  /*1b90*/  R2UR UR4, R6 ;  /* 0x00000000060472ca */ /* 0x000fe200000e0000 */
[----:B------:R-:W-:Y:S01]  /*1ba0*/  IMAD.SHL.U32 R9, R9, 0x80, RZ ;  /* 0x0000008009097824 */ /* 0x000fe200078e00ff */
[----:B------:R-:W-:Y:S01]  /*1bb0*/  R2UR UR5, R7 ;  /* 0x00000000070572ca */ /* 0x000fe200000e0000 */
[----:B------:R-:W-:Y:S01]  /*1bc0*/  UMOV UR18, URZ ;  /* 0x000000ff00127c82 */ /* 0x000fe20008000000 */
[C---:B------:R-:W-:Y:S01]  /*1bd0*/  IADD3 R26, P1, PT, R16.reuse, 0x140, RZ ;  /* 0x00000140101a7810 */ /* 0x040fe20007f3e0ff */
[----:B------:R-:W-:Y:S01]  /*1be0*/  UMOV UR6, 0x0 ;  /* 0x0000000000067882 */ /* 0x000fe20000000000 */
[C---:B------:R-:W-:Y:S01]  /*1bf0*/  LEA R4, P0, R9.reuse, R18, 0x2 ;  /* 0x0000001209047211 */ /* 0x040fe200078010ff */
[----:B------:R-:W-:Y:S01]  /*1c00*/  UMOV UR7, 0x10000000 ;  /* 0x1000000000077882 */ /* 0x000fe20000000000 */
[C---:B------:R-:W-:Y:S01]  /*1c10*/  IADD3 R32, P3, PT, R16.reuse, 0x40, RZ ;  /* 0x0000004010207810 */ /* 0x040fe20007f7e0ff */
[----:B------:R-:W-:Y:S01]  /*1c20*/  IMAD.X R27, RZ, RZ, R17, P1 ;  /* 0x000000ffff1b7224 */ /* 0x000fe200008e0611 */
[----:B-1----:R-:W-:Y:S01]  /*1c30*/  LEA.HI.X R5, R9, R19, RZ, 0x2, P0 ;  /* 0x0000001309057211 */ /* 0x002fe200000f14ff */
[C---:B------:R-:W-:Y:S01]  /*1c40*/  VIADD R20, R3.reuse, 0x1 ;  /* 0x0000000103147836 */ /* 0x040fe20000000000 */
[C---:B------:R-:W-:Y:S01]  /*1c50*/  ISETP.NE.AND P0, PT, R3.reuse, 0x4, PT ;  /* 0x000000040300780c */ /* 0x040fe20003f05270 */
[----:B------:R-:W-:Y:S01]  /*1c60*/  UMOV UR22, UR18 ;  /* 0x0000001200167c82 */ /* 0x000fe20008000000 */
[----:B------:R-:W-:Y:S01]  /*1c70*/  IADD3 R30, P2, PT, R16, 0xc0, RZ ;  /* 0x000000c0101e7810 */ /* 0x000fe20007f5e0ff */
[----:B------:R-:W-:Y:S01]  /*1c80*/  UMOV UR15, URZ ;  /* 0x000000ff000f7c82 */ /* 0x000fe20008000000 */
[----:B------:R-:W-:Y:S01]  /*1c90*/  SEL R20, R20, RZ, P0 ;  /* 0x000000ff14147207 */ /* 0x000fe20000000000 */
[----:B------:R-:W2:Y:S01]  /*1ca0*/  LDG.E.CONSTANT R5, desc[UR4][R4.64] ;  /* 0x0000000404057981 */ /* 0x000ea2000c1e9900 */
[----:B------:R-:W-:Y:S01]  /*1cb0*/  R2UR UR17, R8 ;  /* 0x00000000081172ca */ /* 0x000fe200000e0000 */
[--C-:B------:R-:W-:Y:S01]  /*1cc0*/  IMAD R21, R3, 0x4000, R10.reuse ;  /* 0x0000400003157824 */ /* 0x100fe200078e020a */
[C---:B------:R-:W-:Y:S01]  /*1cd0*/  ISETP.NE.AND P0, PT, R20.reuse, RZ, PT ;  /* 0x000000ff1400720c */ /* 0x040fe20003f05270 */
[----:B------:R-:W-:Y:S01]  /*1ce0*/  IMAD R28, R20, 0x8, R13 ;  /* 0x00000008141c7824 */ /* 0x000fe200078e020d */
[----:B------:R-:W-:Y:S01]  /*1cf0*/  R2UR UR30, R32 ;  /* 0x00000000201e72ca */ /* 0x000fe200000e0000 */
[--C-:B------:R-:W-:Y:S01]  /*1d00*/  IMAD.X R33, RZ, RZ, R17.reuse, P3 ;  /* 0x000000ffff217224 */ /* 0x100fe200018e0611 */
[----:B------:R-:W-:Y:S01]  /*1d10*/  SEL R24, RZ, 0x1, P0 ;  /* 0x00000001ff187807 */ /* 0x000fe20000000000 */
[----:B------:R-:W-:Y:S01]  /*1d20*/  IMAD.SHL.U32 R0, R0, 0x80, RZ ;  /* 0x0000008000007824 */ /* 0x000fe200078e00ff */
[----:B------:R-:W-:Y:S01]  /*1d30*/  R2UR UR20, R21 ;  /* 0x00000000151472ca */ /* 0x000fe200000e0000 */
[----:B------:R-:W-:Y:S01]  /*1d40*/  IMAD.MOV.U32 R21, RZ, RZ, 0x8400 ;  /* 0x00008400ff157424 */ /* 0x000fe200078e00ff */
[----:B------:R-:W-:Y:S01]  /*1d50*/  LOP3.LUT R23, R15, R24, RZ, 0x3c, !PT ;  /* 0x000000180f177212 */ /* 0x000fe200078e3cff */
[--C-:B------:R-:W-:Y:S01]  /*1d60*/  IMAD.X R31, RZ, RZ, R17.reuse, P2 ;  /* 0x000000ffff1f7224 */ /* 0x100fe200010e0611 */
[----:B------:R-:W-:Y:S01]  /*1d70*/  IADD3 R24, P0, PT, R16, 0x1c0, RZ ;  /* 0x000001c010187810 */ /* 0x000fe20007f1e0ff */
[----:B------:R-:W-:Y:S01]  /*1d80*/  UMOV UR21, UR17 ;  /* 0x0000001100157c82 */ /* 0x000fe20008000000 */
[----:B------:R-:W-:Y:S01]  /*1d90*/  LOP3.LUT R34, R23, 0x1, RZ, 0x3c, !PT ;  /* 0x0000000117227812 */ /* 0x000fe200078e3cff */
[----:B------:R-:W-:Y:S01]  /*1da0*/  UMOV UR13, UR17 ;  /* 0x00000011000d7c82 */ /* 0x000fe20008000000 */
[----:B------:R-:W-:Y:S01]  /*1db0*/  LOP3.LUT R0, R0, 0x7fff80, RZ, 0xe2, !PT ;  /* 0x007fff8000007812 */ /* 0x000fe200078ee2ff */
[----:B------:R-:W-:Y:S01]  /*1dc0*/  IMAD R22, R3, 0x200, R10 ;  /* 0x0000020003167824 */ /* 0x000fe200078e020a */
[----:B------:R-:W-:Y:S01]  /*1dd0*/  R2UR UR31, R33 ;  /* 0x00000000211f72ca */ /* 0x000fe200000e0000 */
[----:B------:R-:W-:Y:S01]  /*1de0*/  IMAD.X R25, RZ, RZ, R17, P0 ;  /* 0x000000ffff197224 */ /* 0x000fe200000e0611 */
[----:B------:R-:W-:Y:S01]  /*1df0*/  R2UR UR19, R9 ;  /* 0x00000000091372ca */ /* 0x000fe200000e0000 */
[----:B------:R-:W-:Y:S01]  /*1e00*/  UIADD3 UR16, UPT, UPT, UR20, 0x8000, URZ ;  /* 0x0000800014107890 */ /* 0x000fe2000fffe0ff */
[----:B------:R-:W-:Y:S01]  /*1e10*/  R2UR UR8, R22 ;  /* 0x00000000160872ca */ /* 0x000fe200000e0000 */
[----:B------:R-:W-:Y:S01]  /*1e20*/  UIADD3 UR20, UPT, UPT, UR20, 0x1c000, URZ ;  /* 0x0001c00014147890 */ /* 0x000fe2000fffe0ff */
[----:B------:R-:W-:Y:S01]  /*1e30*/  R2UR UR28, R30 ;  /* 0x000000001e1c72ca */ /* 0x000fe200000e0000 */
[----:B------:R-:W-:Y:S01]  /*1e40*/  UMOV UR9, UR17 ;  /* 0x0000001100097c82 */ /* 0x000fe20008000000 */
[----:B------:R-:W-:Y:S01]  /*1e50*/  R2UR UR29, R31 ;  /* 0x000000001f1d72ca */ /* 0x000fe200000e0000 */
[----:B------:R-:W-:Y:S01]  /*1e60*/  IMAD.U32 R29, R34, -0x80000000, RZ ;  /* 0x80000000221d7824 */ /* 0x000fe200078e00ff */
[----:B------:R-:W-:Y:S02]  /*1e70*/  R2UR UR26, R26 ;  /* 0x000000001a1a72ca */ /* 0x000fe400000e0000 */
[----:B------:R-:W-:Y:S02]  /*1e80*/  R2UR UR27, R27 ;  /* 0x000000001b1b72ca */ /* 0x000fe400000e0000 */
[----:B------:R-:W-:Y:S01]  /*1e90*/  R2UR UR24, R24 ;  /* 0x00000000181872ca */ /* 0x000fe200000e0000 */
[----:B------:R1:W-:Y:S01]  /*1ea0*/  UTMALDG.2D [UR16], [UR30], desc[UR6] ;  /* 0x000006101e0075b4 */ /* 0x0003e20008009000 */
[----:B------:R-:W-:Y:S01]  /*1eb0*/  R2UR UR25, R25 ;  /* 0x00000000191972ca */ /* 0x000fe200000e0000 */
[----:B------:R-:W-:Y:S01]  /*1ec0*/  UIADD3 UR12, UPT, UPT, UR8, 0x30000, URZ ;  /* 0x00030000080c7890 */ /* 0x000fe2000fffe0ff */
[----:B------:R-:W-:Y:S01]  /*1ed0*/  R2UR UR10, R0 ;  /* 0x00000000000a72ca */ /* 0x000fe200000e0000 */
[----:B------:R-:W-:Y:S01]  /*1ee0*/  UMOV UR14, UR19 ;  /* 0x00000013000e7c82 */ /* 0x000fe20008000000 */
[----:B------:R-:W-:Y:S01]  /*1ef0*/  UIADD3 UR8, UPT, UPT, UR8, 0x30a00, URZ ;  /* 0x00030a0008087890 */ /* 0x000fe2000fffe0ff */
[C---:B--2---:R-:W-:Y:S01]  /*1f00*/  IMAD R3, R5.reuse, 0x1c00, R0 ;  /* 0x00001c0005037824 */ /* 0x044fe200078e0200 */
[----:B------:R-:W-:Y:S02]  /*1f10*/  ISETP.GT.AND P0, PT, R5, RZ, PT ;  /* 0x000000ff0500720c */ /* 0x000fe40003f04270 */
[----:B------:R-:W-:Y:S02]  /*1f20*/  VIMNMX R22, PT, PT, RZ, R5, !PT ;  /* 0x00000005ff167248 */ /* 0x000fe40007fe0100 */
[----:B------:R-:W-:Y:S02]  /*1f30*/  SEL R15, R3, R0, P0 ;  /* 0x00000000030f7207 */ /* 0x000fe40000000000 */
[----:B------:R-:W-:Y:S02]  /*1f40*/  R2UR UR11, R22 ;  /* 0x00000000160b72ca */ /* 0x000fe400000e0000 */
[----:B------:R-:W-:Y:S02]  /*1f50*/  R2UR UR23, R15 ;  /* 0x000000000f1772ca */ /* 0x000fe400000e0000 */
[C---:B------:R-:W-:Y:S09]  /*1f60*/  ISETP.NE.AND P0, PT, R20.reuse, 0x4, PT ;  /* 0x000000041400780c */ /* 0x040ff20003f05270 */
[----:B------:R-:W-:Y:S02]  /*1f70*/  USHF.L.U32 UR11, UR11, 0x2, URZ ;  /* 0x000000020b0b7899 */ /* 0x000fe400080006ff */
[----:B------:R1:W-:Y:S01]  /*1f80*/  UTMALDG.2D [UR20], [UR28], desc[UR6] ;  /* 0x000006141c0075b4 */ /* 0x0003e20008009000 */
[----:B------:R1:W-:Y:S06]  /*1f90*/  UTMALDG.2D [UR12], [UR26], desc[UR6] ;  /* 0x0000060c1a0075b4 */ /* 0x0003ec0008009000 */
[----:B------:R1:W-:Y:S01]  /*1fa0*/  UTMALDG.2D [UR8], [UR24], desc[UR6] ;  /* 0x00000608180075b4 */ /* 0x0003e20008009000 */
[----:B------:R2:W-:Y:S01]  /*1fb0*/  SYNCS.ARRIVE.TRANS64 RZ, [R8+URZ], R21 ;  /* 0x0000001508ff79a7 */ /* 0x0005e200080000ff */
[----:B------:R-:W3:Y:S01]  /*1fc0*/  SYNCS.PHASECHK.TRANS64.TRYWAIT P1, [R28+URZ+0x28], R29 ;  /* 0x0000281d1c0075a7 */ /* 0x000ee200080211ff */
[C---:B--2---:R-:W-:Y:S02]  /*1fd0*/  VIADD R8, R20.reuse, 0x1 ;  /* 0x0000000114087836 */ /* 0x044fe40000000000 */
[----:B------:R-:W-:Y:S03]  /*1fe0*/  IMAD R20, R20, 0x4000, R10 ;  /* 0x0000400014147824 */ /* 0x000fe600078e020a */
[----:B------:R-:W-:Y:S04]  /*1ff0*/  SEL R8, R8, RZ, P0 ;  /* 0x000000ff08087207 */ /* 0x000fe80000000000 */
[----:B------:R-:W-:Y:S01]  /*2000*/  ISETP.NE.AND P0, PT, R8, RZ, PT ;  /* 0x000000ff0800720c */ /* 0x000fe20003f05270 */
[----:B------:R-:W-:Y:S01]  /*2010*/  @!UPT UIADD3 URZ, UPT, UPT, URZ, URZ, URZ ;  /* 0x000000fffffff290 */ /* 0x000fe2000fffe0ff */
[----:B-1-3--:R-:W-:Y:S11]  /*2020*/  @!P1 BRA `(.L_x_27) ;  /* 0x0000003000e49947 */ /* 0x00aff60003800000 */
.L_x_69:
[----:B------:R-:W-:Y:S01]  /*2030*/  R2UR UR4, R20 ;  /* 0x00000000140472ca */ /* 0x000fe200000e0000 */
[----:B------:R-:W-:Y:S01]  /*2040*/  UMOV UR14, 0x0 ;  /* 0x00000000000e7882 */ /* 0x000fe20000000000 */
[----:B------:R-:W-:Y:S01]  /*2050*/  R2UR UR9, R28 ;  /* 0x000000001c0972ca */ /* 0x000fe200000e0000 */
[----:B------:R-:W-:Y:S01]  /*2060*/  UMOV UR15, 0x10000000 ;  /* 0x10000000000f7882 */ /* 0x000fe20000000000 */
[----:B------:R-:W-:Y:S01]  /*2070*/  R2UR UR16, R32 ;  /* 0x00000000201072ca */ /* 0x000fe200000e0000 */
[----:B------:R-:W-:Y:S01]  /*2080*/  UMOV UR10, 0x80 ;  /* 0x00000080000a7882 */ /* 0x000fe20000000000 */
[----:B------:R-:W-:Y:S01]  /*2090*/  R2UR UR17, R33 ;  /* 0x00000000211172ca */ /* 0x000fe200000e0000 */
[----:B------:R-:W-:Y:S01]  /*20a0*/  UMOV UR6, 0x80 ;  /* 0x0000008000067882 */ /* 0x000fe20000000000 */
[----:B------:R-:W-:Y:S01]  /*20b0*/  R2UR UR11, R9 ;  /* 0x00000000090b72ca */ /* 0x000fe200000e0000 */
[----:B------:R-:W-:Y:S01]  /*20c0*/  IMAD R20, R8, 0x8, R13 ;  /* 0x0000000808147824 */ /* 0x000fe200078e020d */
[----:B------:R-:W-:Y:S01]  /*20d0*/  R2UR UR12, R30 ;  /* 0x000000001e0c72ca */ /* 0x000fe200000e0000 */
[C---:B-1----:R-:W-:Y:S01]  /*20e0*/  VIADD R5, R8.reuse, 0x1 ;  /* 0x0000000108057836 */ /* 0x042fe20000000000 */
[----:B------:R-:W-:Y:S01]  /*20f0*/  R2UR UR13, R31 ;  /* 0x000000001f0d72ca */ /* 0x000fe200000e0000 */
[----:B------:R-:W-:Y:S01]  /*2100*/  UIADD3 UR8, UPT, UPT, UR4, 0x8000, URZ ;  /* 0x0000800004087890 */ /* 0x000fe2000fffe0ff */
[----:B------:R-:W-:Y:S01]  /*2110*/  R2UR UR7, R15 ;  /* 0x000000000f0772ca */ /* 0x000fe200000e0000 */
[----:B------:R-:W-:Y:S01]  /*2120*/  UIADD3 UR4, UPT, UPT, UR4, 0x1c000, URZ ;  /* 0x0001c00004047890 */ /* 0x000fe2000fffe0ff */
[----:B------:R-:W-:Y:S01]  /*2130*/  SEL R4, RZ, 0x1, P0 ;  /* 0x00000001ff047807 */ /* 0x000fe20000000000 */
[----:B------:R-:W-:Y:S01]  /*2140*/  UMOV UR5, UR9 ;  /* 0x0000000900057c82 */ /* 0x000fe20008000000 */
[C---:B------:R-:W-:Y:S01]  /*2150*/  ISETP.NE.AND P0, PT, R8.reuse, 0x4, PT ;  /* 0x000000040800780c */ /* 0x040fe20003f05270 */
[----:B------:R-:W-:Y:S01]  /*2160*/  IMAD R8, R8, 0x4000, R10 ;  /* 0x0000400008087824 */ /* 0x000fe200078e020a */
[----:B------:R-:W-:Y:S01]  /*2170*/  LOP3.LUT R3, R23, R4, RZ, 0x3c, !PT ;  /* 0x0000000417037212 */ /* 0x000fe200078e3cff */
[----:B------:R-:W-:Y:S01]  /*2180*/  IMAD.MOV.U32 R23, RZ, RZ, 0x8000 ;  /* 0x00008000ff177424 */ /* 0x000fe200078e00ff */
[----:B------:R1:W-:Y:S01]  /*2190*/  UTMALDG.2D [UR8], [UR16], desc[UR14] ;  /* 0x00000e08100075b4 */ /* 0x0003e20008009000 */
[----:B------:R-:W-:Y:S02]  /*21a0*/  SEL R5, R5, RZ, P0 ;  /* 0x000000ff05057207 */ /* 0x000fe40000000000 */
[----:B------:R-:W-:Y:S02]  /*21b0*/  LOP3.LUT R4, R3, 0x1, RZ, 0x3c, !PT ;  /* 0x0000000103047812 */ /* 0x000fe400078e3cff */
[----:B------:R-:W-:Y:S01]  /*21c0*/  ISETP.NE.AND P0, PT, R5, RZ, PT ;  /* 0x000000ff0500720c */ /* 0x000fe20003f05270 */
[----:B------:R1:W-:Y:S01]  /*21d0*/  UTMALDG.2D [UR4], [UR12], desc[UR14] ;  /* 0x00000e040c0075b4 */ /* 0x0003e20008009000 */
[----:B------:R1:W-:Y:S01]  /*21e0*/  SYNCS.ARRIVE.TRANS64 RZ, [R28+URZ], R23 ;  /* 0x000000171cff79a7 */ /* 0x0003e200080000ff */
[----:B------:R-:W-:Y:S04]  /*21f0*/  IMAD.U32 R29, R4, -0x80000000, RZ ;  /* 0x80000000041d7824 */ /* 0x000fe800078e00ff */
[----:B------:R-:W2:Y:S02]  /*2200*/  SYNCS.PHASECHK.TRANS64.TRYWAIT P1, [R20+URZ+0x28], R29 ;  /* 0x0000281d140075a7 */ /* 0x000ea400080211ff */
[----:B-12---:R-:W-:Y:S05]  /*2210*/  @!P1 BRA `(.L_x_28) ;  /* 0x0000003000849947 */ /* 0x006fea0003800000 */
.L_x_71:
        /* <DEDUP_REMOVED lines=10> */
[----:B------:R-:W-:Y:S02]  /*22c0*/  R2UR UR12, R30 ;  /* 0x000000001e0c72ca */ /* 0x000fe400000e0000 */
[----:B------:R-:W-:Y:S01]  /*22d0*/  R2UR UR13, R31 ;  /* 0x000000001f0d72ca */ /* 0x000fe200000e0000 */
[----:B------:R-:W-:Y:S01]  /*22e0*/  UIADD3 UR8, UPT, UPT, UR4, 0x8000, URZ ;  /* 0x0000800004087890 */ /* 0x000fe2000fffe0ff */
[----:B------:R-:W-:Y:S01]  /*22f0*/  R2UR UR7, R15 ;  /* 0x000000000f0772ca */ /* 0x000fe200000e0000 */
[----:B------:R-:W-:Y:S01]  /*2300*/  UIADD3 UR4, UPT, UPT, UR4, 0x1c000, URZ ;  /* 0x0001c00004047890 */ /* 0x000fe2000fffe0ff */
[----:B------:R-:W-:Y:S01]  /*2310*/  SEL R8, RZ, 0x1, P0 ;  /* 0x00000001ff087807 */ /* 0x000fe20000000000 */
[----:B------:R-:W-:Y:S01]  /*2320*/  UMOV UR5, UR9 ;  /* 0x0000000900057c82 */ /* 0x000fe20008000000 */
[----:B------:R-:W-:Y:S02]  /*2330*/  ISETP.NE.AND P0, PT, R5, 0x4, PT ;  /* 0x000000040500780c */ /* 0x000fe40003f05270 */
[----:B------:R-:W-:Y:S02]  /*2340*/  LOP3.LUT R8, R3, R8, RZ, 0x3c, !PT ;  /* 0x0000000803087212 */ /* 0x000fe400078e3cff */
[----:B------:R2:W-:Y:S02]  /*2350*/  UTMALDG.2D [UR8], [UR16], desc[UR14] ;  /* 0x00000e08100075b4 */ /* 0x0005e40008009000 */
[----:B------:R-:W-:Y:S05]  /*2360*/  LOP3.LUT R3, R8, 0x1, RZ, 0x3c, !PT ;  /* 0x0000000108037812 */ /* 0x000fea00078e3cff */
[----:B-1----:R-:W-:Y:S01]  /*2370*/  IMAD.U32 R29, R3, -0x80000000, RZ ;  /* 0x80000000031d7824 */ /* 0x002fe200078e00ff */
[----:B------:R2:W-:Y:S01]  /*2380*/  UTMALDG.2D [UR4], [UR12], desc[UR14] ;  /* 0x00000e040c0075b4 */ /* 0x0005e20008009000 */
[----:B------:R2:W-:Y:S01]  /*2390*/  SYNCS.ARRIVE.TRANS64 RZ, [R20+URZ], R23 ;  /* 0x0000001714ff79a7 */ /* 0x0005e200080000ff */
[C---:B------:R-:W-:Y:S02]  /*23a0*/  VIADD R3, R5.reuse, 0x1 ;  /* 0x0000000105037836 */ /* 0x040fe40000000000 */
[----:B------:R-:W-:Y:S03]  /*23b0*/  IMAD R5, R5, 0x4000, R10 ;  /* 0x0000400005057824 */ /* 0x000fe600078e020a */
[----:B------:R-:W-:Y:S04]  /*23c0*/  SEL R3, R3, RZ, P0 ;  /* 0x000000ff03037207 */ /* 0x000fe80000000000 */
[----:B------:R-:W-:Y:S01]  /*23d0*/  ISETP.NE.AND P0, PT, R3, RZ, PT ;  /* 0x000000ff0300720c */ /* 0x000fe20003f05270 */
[----:B------:R-:W1:Y:S02]  /*23e0*/  SYNCS.PHASECHK.TRANS64.TRYWAIT P1, [R4+URZ+0x28], R29 ;  /* 0x0000281d040075a7 */ /* 0x000e6400080211ff */
[----:B-12---:R-:W-:Y:S10]  /*23f0*/  @!P1 BRA `(.L_x_29) ;  /* 0x0000003000249947 */ /* 0x006ff40003800000 */
.L_x_73:
        /* <DEDUP_REMOVED lines=8> */
[----:B------:R-:W-:Y:S02]  /*2480*/  R2UR UR11, R9 ;  /* 0x00000000090b72ca */ /* 0x000fe400000e0000 */
[----:B------:R-:W-:Y:S02]  /*2490*/  R2UR UR12, R30 ;  /* 0x000000001e0c72ca */ /* 0x000fe400000e0000 */
[----:B------:R-:W-:Y:S01]  /*24a0*/  R2UR UR13, R31 ;  /* 0x000000001f0d72ca */ /* 0x000fe200000e0000 */
[----:B------:R-:W-:Y:S01]  /*24b0*/  UIADD3 UR8, UPT, UPT, UR4, 0x8000, URZ ;  /* 0x0000800004087890 */ /* 0x000fe2000fffe0ff */
[----:B------:R-:W-:Y:S01]  /*24c0*/  R2UR UR7, R15 ;  /* 0x000000000f0772ca */ /* 0x000fe200000e0000 */
[----:B------:R-:W-:Y:S01]  /*24d0*/  UIADD3 UR4, UPT, UPT, UR4, 0x1c000, URZ ;  /* 0x0001c00004047890 */ /* 0x000fe2000fffe0ff */
[----:B------:R-:W-:Y:S01]  /*24e0*/  SEL R5, RZ, 0x1, P0 ;  /* 0x00000001ff057807 */ /* 0x000fe20000000000 */
[----:B------:R-:W-:Y:S01]  /*24f0*/  UMOV UR5, UR9 ;  /* 0x0000000900057c82 */ /* 0x000fe20008000000 */
[C---:B------:R-:W-:Y:S02]  /*2500*/  ISETP.NE.AND P0, PT, R3.reuse, 0x4, PT ;  /* 0x000000040300780c */ /* 0x040fe40003f05270 */
[----:B------:R-:W-:Y:S01]  /*2510*/  LOP3.LUT R20, R8, R5, RZ, 0x3c, !PT ;  /* 0x0000000508147212 */ /* 0x000fe200078e3cff */
[----:B------:R-:W-:Y:S01]  /*2520*/  IMAD R8, R3, 0x8, R13 ;  /* 0x0000000803087824 */ /* 0x000fe200078e020d */
[----:B------:R2:W-:Y:S02]  /*2530*/  UTMALDG.2D [UR8], [UR16], desc[UR14] ;  /* 0x00000e08100075b4 */ /* 0x0005e40008009000 */
[----:B------:R-:W-:Y:S05]  /*2540*/  LOP3.LUT R5, R20, 0x1, RZ, 0x3c, !PT ;  /* 0x0000000114057812 */ /* 0x000fea00078e3cff */
[----:B-1----:R-:W-:Y:S01]  /*2550*/  IMAD.U32 R29, R5, -0x80000000, RZ ;  /* 0x80000000051d7824 */ /* 0x002fe200078e00ff */
[----:B------:R2:W-:Y:S01]  /*2560*/  UTMALDG.2D [UR4], [UR12], desc[UR14] ;  /* 0x00000e040c0075b4 */ /* 0x0005e20008009000 */
[----:B------:R1:W-:Y:S01]  /*2570*/  SYNCS.ARRIVE.TRANS64 RZ, [R4+URZ], R23 ;  /* 0x0000001704ff79a7 */ /* 0x0003e200080000ff */
[----:B------:R-:W-:Y:S05]  /*2580*/  VIADD R5, R3, 0x1 ;  /* 0x0000000103057836 */ /* 0x000fea0000000000 */
[----:B------:R-:W-:Y:S04]  /*2590*/  SEL R5, R5, RZ, P0 ;  /* 0x000000ff05057207 */ /* 0x000fe80000000000 */
[----:B------:R-:W-:Y:S01]  /*25a0*/  ISETP.NE.AND P0, PT, R5, RZ, PT ;  /* 0x000000ff0500720c */ /* 0x000fe20003f05270 */
[----:B------:R-:W3:Y:S01]  /*25b0*/  SYNCS.PHASECHK.TRANS64.TRYWAIT P1, [R8+URZ+0x28], R29 ;  /* 0x0000281d080075a7 */ /* 0x000ee200080211ff */
[C-C-:B-1----:R-:W-:Y:S02]  /*25c0*/  IMAD R4, R3.reuse, 0x4000, R10.reuse ;  /* 0x0000400003047824 */ /* 0x142fe400078e020a */
[----:B------:R-:W-:Y:S01]  /*25d0*/  IMAD R3, R3, 0x200, R10 ;  /* 0x0000020003037824 */ /* 0x000fe200078e020a */
[----:B--23--:R-:W-:Y:S08]  /*25e0*/  @!P1 BRA `(.L_x_30) ;  /* 0x0000002c00c09947 */ /* 0x00cff00003800000 */
.L_x_75:
[----:B------:R-:W-:Y:S01]  /*25f0*/  R2UR UR4, R4 ;  /* 0x00000000040472ca */ /* 0x000fe200000e0000 */
[----:B------:R-:W-:Y:S01]  /*2600*/  IMAD R4, R5, 0x8, R13 ;  /* 0x0000000805047824 */ /* 0x000fe200078e020d */
[----:B------:R-:W-:Y:S01]  /*2610*/  R2UR UR12, R3 ;  /* 0x00000000030c72ca */ /* 0x000fe200000e0000 */
[----:B------:R-:W-:Y:S01]  /*2620*/  UMOV UR24, 0x0 ;  /* 0x0000000000187882 */ /* 0x000fe20000000000 */
[----:B------:R-:W-:Y:S01]  /*2630*/  SEL R35, RZ, 0x1, P0 ;  /* 0x00000001ff237807 */ /* 0x000fe20000000000 */
[----:B------:R-:W-:Y:S01]  /*2640*/  UMOV UR25, 0x10000000 ;  /* 0x1000000000197882 */ /* 0x000fe20000000000 */
[----:B------:R-:W-:Y:S01]  /*2650*/  R2UR UR9, R8 ;  /* 0x00000000080972ca */ /* 0x000fe200000e0000 */
[----:B------:R-:W-:Y:S01]  /*2660*/  UMOV UR10, 0x200 ;  /* 0x00000200000a7882 */ /* 0x000fe20000000000 */
[----:B------:R-:W-:Y:S01]  /*2670*/  LOP3.LUT R20, R20, R35, RZ, 0x3c, !PT ;  /* 0x0000002314147212 */ /* 0x000fe200078e3cff */
[----:B------:R-:W-:Y:S01]  /*2680*/  UMOV UR6, 0x200 ;  /* 0x0000020000067882 */ /* 0x000fe20000000000 */
[----:B------:R-:W-:Y:S01]  /*2690*/  R2UR UR28, R32 ;  /* 0x00000000201c72ca */ /* 0x000fe200000e0000 */
[----:B------:R-:W-:Y:S01]  /*26a0*/  UMOV UR19, 0x1 ;  /* 0x0000000100137882 */ /* 0x000fe20000000000 */
[----:B------:R-:W-:Y:S01]  /*26b0*/  R2UR UR29, R33 ;  /* 0x00000000211d72ca */ /* 0x000fe200000e0000 */
[----:B------:R-:W-:Y:S01]  /*26c0*/  UIADD3 UR8, UPT, UPT, UR4, 0x8000, URZ ;  /* 0x0000800004087890 */ /* 0x000fe2000fffe0ff */
[----:B------:R-:W-:Y:S01]  /*26d0*/  R2UR UR11, R9 ;  /* 0x00000000090b72ca */ /* 0x000fe200000e0000 */
[----:B------:R-:W-:Y:S01]  /*26e0*/  UIADD3 UR4, UPT, UPT, UR4, 0x1c000, URZ ;  /* 0x0001c00004047890 */ /* 0x000fe2000fffe0ff */
[----:B------:R-:W-:Y:S01]  /*26f0*/  R2UR UR26, R30 ;  /* 0x000000001e1a72ca */ /* 0x000fe200000e0000 */
[----:B------:R-:W-:Y:S01]  /*2700*/  UIADD3 UR16, UPT, UPT, UR12, 0x30000, URZ ;  /* 0x000300000c107890 */ /* 0x000fe2000fffe0ff */
[----:B------:R-:W-:Y:S01]  /*2710*/  R2UR UR27, R31 ;  /* 0x000000001f1b72ca */ /* 0x000fe200000e0000 */
[----:B------:R-:W-:Y:S01]  /*2720*/  UMOV UR5, UR9 ;  /* 0x0000000900057c82 */ /* 0x000fe20008000000 */
[----:B------:R-:W-:Y:S01]  /*2730*/  R2UR UR7, R15 ;  /* 0x000000000f0772ca */ /* 0x000fe200000e0000 */
[----:B------:R-:W-:Y:S01]  /*2740*/  UMOV UR17, UR9 ;  /* 0x0000000900117c82 */ /* 0x000fe20008000000 */
[----:B------:R-:W-:Y:S01]  /*2750*/  R2UR UR15, R22 ;  /* 0x00000000160f72ca */ /* 0x000fe200000e0000 */
[----:B------:R-:W-:Y:S01]  /*2760*/  UIADD3 UR12, UPT, UPT, UR12, 0x30a00, URZ ;  /* 0x00030a000c0c7890 */ /* 0x000fe2000fffe0ff */
[----:B------:R-:W-:Y:S01]  /*2770*/  R2UR UR22, R26 ;  /* 0x000000001a1672ca */ /* 0x000fe200000e0000 */
[----:B------:R-:W-:Y:S01]  /*2780*/  UMOV UR13, UR9 ;  /* 0x00000009000d7c82 */ /* 0x000fe20008000000 */
[----:B------:R-:W-:Y:S01]  /*2790*/  R2UR UR23, R27 ;  /* 0x000000001b1772ca */ /* 0x000fe200000e0000 */
[----:B------:R2:W-:Y:S01]  /*27a0*/  UTMALDG.2D [UR8], [UR28], desc[UR24] ;  /* 0x000018081c0075b4 */ /* 0x0005e20008009000 */
[----:B------:R-:W-:Y:S01]  /*27b0*/  R2UR UR20, R24 ;  /* 0x00000000181472ca */ /* 0x000fe200000e0000 */
[----:B------:R-:W-:Y:S01]  /*27c0*/  UMOV UR18, UR11 ;  /* 0x0000000b00127c82 */ /* 0x000fe20008000000 */
[----:B------:R-:W-:Y:S02]  /*27d0*/  R2UR UR21, R25 ;  /* 0x00000000191572ca */ /* 0x000fe400000e0000 */
[----:B------:R-:W-:Y:S02]  /*27e0*/  R2UR UR14, R0 ;  /* 0x00000000000e72ca */ /* 0x000fe400000e0000 */
[----:B------:R-:W-:Y:S01]  /*27f0*/  LOP3.LUT R3, R20, 0x1, RZ, 0x3c, !PT ;  /* 0x0000000114037812 */ /* 0x000fe200078e3cff */
[----:B------:R2:W-:Y:S01]  /*2800*/  UTMALDG.2D [UR4], [UR26], desc[UR24] ;  /* 0x000018041a0075b4 */ /* 0x0005e20008009000 */
[----:B------:R-:W-:Y:S01]  /*2810*/  ULEA UR15, UR15, 0x1, 0x2 ;  /* 0x000000010f0f7891 */ /* 0x000fe2000f8e10ff */
[----:B------:R-:W-:Y:S02]  /*2820*/  ISETP.NE.AND P0, PT, R5, 0x4, PT ;  /* 0x000000040500780c */ /* 0x000fe40003f05270 */
[----:B-1----:R-:W-:Y:S02]  /*2830*/  IMAD.U32 R29, R3, -0x80000000, RZ ;  /* 0x80000000031d7824 */ /* 0x002fe400078e00ff */
[C---:B------:R-:W-:Y:S01]  /*2840*/  VIADD R3, R5.reuse, 0x1 ;  /* 0x0000000105037836 */ /* 0x040fe20000000000 */
[----:B------:R2:W-:Y:S01]  /*2850*/  UTMALDG.2D [UR16], [UR22], desc[UR24] ;  /* 0x00001810160075b4 */ /* 0x0005e20008009000 */
[----:B------:R-:W-:Y:S03]  /*2860*/  IMAD R5, R5, 0x4000, R10 ;  /* 0x0000400005057824 */ /* 0x000fe600078e020a */
[----:B------:R-:W-:Y:S04]  /*2870*/  SEL R3, R3, RZ, P0 ;  /* 0x000000ff03037207 */ /* 0x000fe80000000000 */
[----:B------:R-:W-:Y:S01]  /*2880*/  ISETP.NE.AND P0, PT, R3, RZ, PT ;  /* 0x000000ff0300720c */ /* 0x000fe20003f05270 */
[----:B------:R2:W-:Y:S01]  /*2890*/  UTMALDG.2D [UR12], [UR20], desc[UR24] ;  /* 0x0000180c140075b4 */ /* 0x0005e20008009000 */
[----:B------:R2:W-:Y:S01]  /*28a0*/  SYNCS.ARRIVE.TRANS64 RZ, [R8+URZ], R21 ;  /* 0x0000001508ff79a7 */ /* 0x0005e200080000ff */
[----:B------:R-:W1:Y:S02]  /*28b0*/  SYNCS.PHASECHK.TRANS64.TRYWAIT P1, [R4+URZ+0x28], R29 ;  /* 0x0000281d040075a7 */ /* 0x000e6400080211ff */
[----:B-12---:R-:W-:Y:S08]  /*28c0*/  @!P1 BRA `(.L_x_31) ;  /* 0x0000002c00209947 */ /* 0x006ff00003800000 */
.L_x_77:
        /* <DEDUP_REMOVED lines=30> */
.L_x_79:
        /* <DEDUP_REMOVED lines=30> */
.L_x_81:
        /* <DEDUP_REMOVED lines=31> */
.L_x_83:
        /* <DEDUP_REMOVED lines=46> */
.L_x_85:
        /* <DEDUP_REMOVED lines=30> */
.L_x_87:
        /* <DEDUP_REMOVED lines=30> */
.L_x_89:
        /* <DEDUP_REMOVED lines=25> */
[----:B------:R-:W-:Y:S01]  /*36b0*/  SEL R5, R5, RZ, P0 ;  /* 0x000000ff05057207 */ /* 0x000fe20000000000 */
[----:B------:R-:W3:Y:S01]  /*36c0*/  SYNCS.PHASECHK.TRANS64.TRYWAIT P1, [R8+URZ+0x28], R29 ;  /* 0x0000281d080075a7 */ /* 0x000ee200080211ff */
[C-C-:B-1----:R-:W-:Y:S02]  /*36d0*/  IMAD R4, R3.reuse, 0x4000, R10.reuse ;  /* 0x0000400003047824 */ /* 0x142fe400078e020a */
[----:B------:R-:W-:Y:S01]  /*36e0*/  IMAD R3, R3, 0x200, R10 ;  /* 0x0000020003037824 */ /* 0x000fe200078e020a */
[----:B--23--:R-:W-:Y:S06]  /*36f0*/  @!P1 BRA `(.L_x_38) ;  /* 0x00000020003c9947 */ /* 0x00cfec0003800000 */
.L_x_91:
[----:B------:R-:W-:Y:S01]  /*3700*/  R2UR UR4, R4 ;  /* 0x00000000040472ca */ /* 0x000fe200000e0000 */
[----:B------:R-:W-:Y:S01]  /*3710*/  IMAD R4, R5, 0x8, R13 ;  /* 0x0000000805047824 */ /* 0x000fe200078e020d */
[----:B------:R-:W-:Y:S01]  /*3720*/  R2UR UR12, R3 ;  /* 0x00000000030c72ca */ /* 0x000fe200000e0000 */
[----:B------:R-:W-:Y:S01]  /*3730*/  UMOV UR24, 0x0 ;  /* 0x0000000000187882 */ /* 0x000fe20000000000 */
[----:B------:R-:W-:Y:S01]  /*3740*/  R2UR UR21, R25 ;  /* 0x00000000191572ca */ /* 0x000fe200000e0000 */
[----:B------:R-:W-:Y:S01]  /*3750*/  UMOV UR25, 0x10000000 ;  /* 0x1000000000197882 */ /* 0x000fe20000000000 */
[----:B------:R-:W-:Y:S01]  /*3760*/  ISETP.NE.AND P0, PT, R5, RZ, PT ;  /* 0x000000ff0500720c */ /* 0x000fe20003f05270 */
[----:B------:R-:W-:Y:S01]  /*3770*/  UMOV UR10, 0x600 ;  /* 0x00000600000a7882 */ /* 0x000fe20000000000 */
[----:B------:R-:W-:Y:S01]  /*3780*/  R2UR UR9, R8 ;  /* 0x00000000080972ca */ /* 0x000fe200000e0000 */
[----:B------:R-:W-:Y:S01]  /*3790*/  UMOV UR6, 0x600 ;  /* 0x0000060000067882 */ /* 0x000fe20000000000 */
[----:B------:R-:W-:Y:S01]  /*37a0*/  SEL R3, RZ, 0x1, P0 ;  /* 0x00000001ff037807 */ /* 0x000fe20000000000 */
        /* <DEDUP_REMOVED lines=14> */
[----:B------:R-:W-:Y:S01]  /*3890*/  UMOV UR13, UR9 ;  /* 0x00000009000d7c82 */ /* 0x000fe20008000000 */
[----:B------:R-:W-:Y:S02]  /*38a0*/  R2UR UR22, R26 ;  /* 0x000000001a1672ca */ /* 0x000fe400000e0000 */
[----:B------:R-:W-:Y:S01]  /*38b0*/  R2UR UR23, R27 ;  /* 0x000000001b1772ca */ /* 0x000fe200000e0000 */
[----:B------:R2:W-:Y:S01]  /*38c0*/  UTMALDG.2D [UR8], [UR28], desc[UR24] ;  /* 0x000018081c0075b4 */ /* 0x0005e20008009000 */
[----:B------:R-:W-:Y:S01]  /*38d0*/  R2UR UR20, R24 ;  /* 0x00000000181472ca */ /* 0x000fe200000e0000 */
[----:B------:R-:W-:Y:S01]  /*38e0*/  UMOV UR18, UR11 ;  /* 0x0000000b00127c82 */ /* 0x000fe20008000000 */
[----:B------:R-:W-:Y:S02]  /*38f0*/  R2UR UR14, R0 ;  /* 0x00000000000e72ca */ /* 0x000fe400000e0000 */
[----:B------:R-:W-:Y:S02]  /*3900*/  LOP3.LUT R3, R20, R3, RZ, 0x3c, !PT ;  /* 0x0000000314037212 */ /* 0x000fe400078e3cff */
[----:B------:R-:W-:Y:S01]  /*3910*/  ISETP.NE.AND P0, PT, R5, 0x4, PT ;  /* 0x000000040500780c */ /* 0x000fe20003f05270 */
[----:B------:R2:W-:Y:S01]  /*3920*/  UTMALDG.2D [UR4], [UR26], desc[UR24] ;  /* 0x000018041a0075b4 */ /* 0x0005e20008009000 */
[----:B------:R-:W-:Y:S01]  /*3930*/  ULEA UR15, UR15, 0x3, 0x2 ;  /* 0x000000030f0f7891 */ /* 0x000fe2000f8e10ff */
[----:B------:R-:W-:Y:S05]  /*3940*/  LOP3.LUT R20, R3, 0x1, RZ, 0x3c, !PT ;  /* 0x0000000103147812 */ /* 0x000fea00078e3cff */
[----:B------:R-:W-:Y:S01]  /*3950*/  IMAD.U32 R25, R20, -0x80000000, RZ ;  /* 0x8000000014197824 */ /* 0x000fe200078e00ff */
[----:B------:R2:W-:Y:S02]  /*3960*/  UTMALDG.2D [UR16], [UR22], desc[UR24] ;  /* 0x00001810160075b4 */ /* 0x0005e40008009000 */
[----:B------:R2:W-:Y:S01]  /*3970*/  UTMALDG.2D [UR12], [UR20], desc[UR24] ;  /* 0x0000180c140075b4 */ /* 0x0005e20008009000 */
[----:B------:R3:W-:Y:S01]  /*3980*/  SYNCS.ARRIVE.TRANS64 RZ, [R8+URZ], R21 ;  /* 0x0000001508ff79a7 */ /* 0x0007e200080000ff */
[----:B------:R-:W4:Y:S01]  /*3990*/  SYNCS.PHASECHK.TRANS64.TRYWAIT P1, [R4+URZ+0x28], R25 ;  /* 0x00002819040075a7 */ /* 0x000f2200080211ff */
[C---:B-1-3--:R-:W-:Y:S02]  /*39a0*/  VIADD R8, R5.reuse, 0x1 ;  /* 0x0000000105087836 */ /* 0x04afe40000000000 */
[----:B------:R-:W-:Y:S03]  /*39b0*/  IMAD R5, R5, 0x4000, R10 ;  /* 0x0000400005057824 */ /* 0x000fe600078e020a */
[----:B------:R-:W-:Y:S04]  /*39c0*/  SEL R8, R8, RZ, P0 ;  /* 0x000000ff08087207 */ /* 0x000fe80000000000 */
[----:B------:R-:W-:Y:S01]  /*39d0*/  ISETP.NE.AND P0, PT, R8, RZ, PT ;  /* 0x000000ff0800720c */ /* 0x000fe20003f05270 */
[----:B------:R-:W-:Y:S01]  /*39e0*/  @!UPT UIADD3 URZ, UPT, UPT, URZ, URZ, URZ ;  /* 0x000000fffffff290 */ /* 0x000fe2000fffe0ff */
[----:B--2-4-:R-:W-:Y:S11]  /*39f0*/  @!P1 BRA `(.L_x_39) ;  /* 0x0000001c00949947 */ /* 0x014ff60003800000 */
.L_x_93:
        /* <DEDUP_REMOVED lines=21> */
[----:B------:R-:W-:Y:S01]  /*3b50*/  IMAD.U32 R5, R20, -0x80000000, RZ ;  /* 0x8000000014057824 */ /* 0x000fe200078e00ff */
[----:B------:R2:W-:Y:S01]  /*3b60*/  UTMALDG.2D [UR4], [UR12], desc[UR14] ;  /* 0x00000e040c0075b4 */ /* 0x0005e20008009000 */
[----:B------:R2:W-:Y:S01]  /*3b70*/  SYNCS.ARRIVE.TRANS64 RZ, [R4+URZ], R23 ;  /* 0x0000001704ff79a7 */ /* 0x0005e200080000ff */
[C---:B------:R-:W-:Y:S02]  /*3b80*/  VIADD R20, R8.reuse, 0x1 ;  /* 0x0000000108147836 */ /* 0x040fe40000000000 */
[----:B------:R-:W-:Y:S03]  /*3b90*/  IMAD R8, R8, 0x4000, R10 ;  /* 0x0000400008087824 */ /* 0x000fe600078e020a */
[----:B------:R-:W-:Y:S04]  /*3ba0*/  SEL R20, R20, RZ, P0 ;  /* 0x000000ff14147207 */ /* 0x000fe80000000000 */
[----:B------:R-:W-:Y:S01]  /*3bb0*/  ISETP.NE.AND P0, PT, R20, RZ, PT ;  /* 0x000000ff1400720c */ /* 0x000fe20003f05270 */
[----:B------:R-:W3:Y:S02]  /*3bc0*/  SYNCS.PHASECHK.TRANS64.TRYWAIT P1, [R0+URZ+0x28], R5 ;  /* 0x00002805000075a7 */ /* 0x000ee400080211ff */
[----:B--23--:R-:W-:Y:S10]  /*3bd0*/  @!P1 BRA `(.L_x_40) ;  /* 0x0000001c00349947 */ /* 0x00cff40003800000 */
.L_x_95:
        /* <DEDUP_REMOVED lines=9> */
[----:B-1----:R-:W-:Y:S01]  /*3c70*/  IMAD R4, R20, 0x8, R13 ;  /* 0x0000000814047824 */ /* 0x002fe200078e020d */
[----:B------:R-:W-:Y:S02]  /*3c80*/  R2UR UR12, R30 ;  /* 0x000000001e0c72ca */ /* 0x000fe400000e0000 */
[----:B------:R-:W-:Y:S01]  /*3c90*/  R2UR UR13, R31 ;  /* 0x000000001f0d72ca */ /* 0x000fe200000e0000 */
[----:B------:R-:W-:Y:S01]  /*3ca0*/  UIADD3 UR8, UPT, UPT, UR4, 0x8000, URZ ;  /* 0x0000800004087890 */ /* 0x000fe2000fffe0ff */
[----:B------:R-:W-:Y:S01]  /*3cb0*/  R2UR UR7, R15 ;  /* 0x000000000f0772ca */ /* 0x000fe200000e0000 */
[----:B------:R-:W-:Y:S01]  /*3cc0*/  UIADD3 UR4, UPT, UPT, UR4, 0x1c000, URZ ;  /* 0x0001c00004047890 */ /* 0x000fe2000fffe0ff */
[----:B------:R-:W-:Y:S01]  /*3cd0*/  SEL R8, RZ, 0x1, P0 ;  /* 0x00000001ff087807 */ /* 0x000fe20000000000 */
[----:B------:R-:W-:Y:S03]  /*3ce0*/  UMOV UR5, UR9 ;  /* 0x0000000900057c82 */ /* 0x000fe60008000000 */
[----:B------:R-:W-:Y:S02]  /*3cf0*/  LOP3.LUT R5, R3, R8, RZ, 0x3c, !PT ;  /* 0x0000000803057212 */ /* 0x000fe400078e3cff */
[----:B------:R1:W-:Y:S02]  /*3d00*/  UTMALDG.2D [UR8], [UR16], desc[UR14] ;  /* 0x00000e08100075b4 */ /* 0x0003e40008009000 */
[----:B------:R-:W-:Y:S05]  /*3d10*/  LOP3.LUT R8, R5, 0x1, RZ, 0x3c, !PT ;  /* 0x0000000105087812 */ /* 0x000fea00078e3cff */
[----:B------:R-:W-:Y:S01]  /*3d20*/  IMAD.U32 R3, R8, -0x80000000, RZ ;  /* 0x8000000008037824 */ /* 0x000fe200078e00ff */
[----:B------:R1:W-:Y:S01]  /*3d30*/  UTMALDG.2D [UR4], [UR12], desc[UR14] ;  /* 0x00000e040c0075b4 */ /* 0x0003e20008009000 */
[----:B------:R2:W-:Y:S02]  /*3d40*/  SYNCS.ARRIVE.TRANS64 RZ, [R0+URZ], R23 ;  /* 0x0000001700ff79a7 */ /* 0x0005e400080000ff */
[----:B------:R-:W3:Y:S01]  /*3d50*/  SYNCS.PHASECHK.TRANS64.TRYWAIT P0, [R4+URZ+0x28], R3 ;  /* 0x00002803040075a7 */ /* 0x000ee200080011ff */
[----:B--2---:R-:W-:Y:S01]  /*3d60*/  IMAD R0, R20, 0x4000, R10 ;  /* 0x0000400014007824 */ /* 0x004fe200078e020a */
[----:B-1-3--:R-:W-:Y:S06]  /*3d70*/  @!P0 BRA `(.L_x_41) ;  /* 0x0000001800e48947 */ /* 0x00afec0003800000 */
.L_x_97:
        /* <DEDUP_REMOVED lines=9> */
[----:B------:R-:W-:Y:S01]  /*3e10*/  VIADD R3, R20, 0x1 ;  /* 0x0000000114037836 */ /* 0x000fe20000000000 */
[----:B------:R-:W-:Y:S01]  /*3e20*/  R2UR UR12, R30 ;  /* 0x000000001e0c72ca */ /* 0x000fe200000e0000 */
[----:B------:R-:W-:Y:S01]  /*3e30*/  VIADD R11, R11, 0x1 ;  /* 0x000000010b0b7836 */ /* 0x000fe20000000000 */
[----:B------:R-:W-:Y:S01]  /*3e40*/  R2UR UR13, R31 ;  /* 0x000000001f0d72ca */ /* 0x000fe200000e0000 */
[----:B------:R-:W-:Y:S01]  /*3e50*/  UIADD3 UR8, UPT, UPT, UR4, 0x8000, URZ ;  /* 0x0000800004087890 */ /* 0x000fe2000fffe0ff */
[----:B------:R-:W-:Y:S01]  /*3e60*/  R2UR UR7, R15 ;  /* 0x000000000f0772ca */ /* 0x000fe200000e0000 */
[----:B------:R-:W-:Y:S01]  /*3e70*/  UIADD3 UR4, UPT, UPT, UR4, 0x1c000, URZ ;  /* 0x0001c00004047890 */ /* 0x000fe2000fffe0ff */
[----:B------:R-:W-:Y:S04]  /*3e80*/  ISETP.NE.AND P0, PT, R20, 0x4, PT ;  /* 0x000000041400780c */ /* 0x000fe80003f05270 */
[----:B------:R-:W-:Y:S01]  /*3e90*/  SEL R3, R3, RZ, P0 ;  /* 0x000000ff03037207 */ /* 0x000fe20000000000 */
[----:B------:R-:W-:Y:S01]  /*3ea0*/  UMOV UR5, UR9 ;  /* 0x0000000900057c82 */ /* 0x000fe20008000000 */
[----:B------:R2:W-:Y:S01]  /*3eb0*/  UTMALDG.2D [UR8], [UR16], desc[UR14] ;  /* 0x00000e08100075b4 */ /* 0x0005e20008009000 */
[----:B------:R-:W-:Y:S02]  /*3ec0*/  ISETP.NE.AND P0, PT, R11, 0x1, PT ;  /* 0x000000010b00780c */ /* 0x000fe40003f05270 */
[----:B------:R-:W-:Y:S04]  /*3ed0*/  ISETP.NE.AND P1, PT, R3, RZ, PT ;  /* 0x000000ff0300720c */ /* 0x000fe80003f25270 */
[----:B------:R-:W-:Y:S01]  /*3ee0*/  SEL R0, RZ, 0x1, P1 ;  /* 0x00000001ff007807 */ /* 0x000fe20000800000 */
[----:B------:R2:W-:Y:S01]  /*3ef0*/  UTMALDG.2D [UR4], [UR12], desc[UR14] ;  /* 0x00000e040c0075b4 */ /* 0x0005e20008009000 */
[----:B------:R2:W-:Y:S02]  /*3f00*/  SYNCS.ARRIVE.TRANS64 RZ, [R4+URZ], R23 ;  /* 0x0000001704ff79a7 */ /* 0x0005e400080000ff */
[----:B------:R-:W-:Y:S03]  /*3f10*/  LOP3.LUT R15, R5, R0, RZ, 0x3c, !PT ;  /* 0x00000000050f7212 */ /* 0x000fe600078e3cff */
[----:B--2---:R-:W-:Y:S05]  /*3f20*/  @!P0 EXIT ;  /* 0x000000000000894d */ /* 0x004fea0003800000 */
[----:B------:R-:W-:Y:S02]  /*3f30*/  IADD3 R12, PT, PT, R12, 0x8c, RZ ;  /* 0x0000008c0c0c7810 */ /* 0x000fe40007ffe0ff */
[----:B------:R-:W-:Y:S01]  /*3f40*/  IADD3 R14, PT, PT, R14, 0x8c, RZ ;  /* 0x0000008c0e0e7810 */ /* 0x000fe20007ffe0ff */
[----:B------:R-:W-:Y:S06]  /*3f50*/  BRA `(.L_x_42) ;  /* 0xffffffd800a47947 */ /* 0x000fec000383ffff */
.L_x_13:
[----:B------:R-:W-:-:S04]  /*3f60*/  LOP3.LUT R3, R21, 0xfffffffc, RZ, 0xc0, !PT ;  /* 0xfffffffc15037812 */ /* 0x000fc800078ec0ff */
[----:B------:R-:W-:-:S13]  /*3f70*/  ISETP.NE.AND P0, PT, R3, 0x4, PT ;  /* 0x000000040300780c */ /* 0x000fda0003f05270 */
[----:B-1----:R-:W-:Y:S05]  /*3f80*/  @P0 EXIT ;  /* 0x000000000000094d */ /* 0x002fea0003800000 */
[----:B------:R-:W1:Y:S01]  /*3f90*/  S2R R3, SR_CgaCtaId ;  /* 0x0000000000037919 */ /* 0x000e620000008800 */
[----:B------:R-:W-:-:S04]  /*3fa0*/  MOV R4, 0x400 ;  /* 0x0000040000047802 */ /* 0x000fc80000000f00 */
[----:B-1----:R-:W-:-:S05]  /*3fb0*/  LEA R3, R3, R4, 0x18 ;  /* 0x0000000403037211 */ /* 0x002fca00078ec0ff */
[----:B------:R-:W1:Y:S02]  /*3fc0*/  LDS R4, [R3+0x31498] ;  /* 0x0314980003047984 */ /* 0x000e640000000800 */
[----:B-1----:R-:W-:-:S13]  /*3fd0*/  ISETP.NE.AND P0, PT, R4, RZ, PT ;  /* 0x000000ff0400720c */ /* 0x002fda0003f05270 */
[----:B------:R-:W-:Y:S05]  /*3fe0*/  @!P0 BRA `(.L_x_43) ;  /* 0x0000000000048947 */ /* 0x000fea0003800000 */
[----:B------:R-:W-:Y:S05]  /*3ff0*/  BPT.TRAP 0x1 ;  /* 0x000000040000795c */ /* 0x000fea0000300000 */
.L_x_43:
[----:B------:R-:W1:Y:S01]  /*4000*/  S2UR UR4, SR_CTAID.X ;  /* 0x00000000000479c3 */ /* 0x000e620000002500 */
[----:B------:R-:W-:Y:S02]  /*4010*/  IADD3 R21, PT, PT, R21, -0x4, RZ ;  /* 0xfffffffc15157810 */ /* 0x000fe40007ffe0ff */
[----:B-1----:R-:W-:-:S13]  /*4020*/  ISETP.LE.U32.AND P0, PT, R23, UR4, PT ;  /* 0x0000000417007c0c */ /* 0x002fda000bf03070 */
[----:B------:R-:W-:Y:S05]  /*4030*/  @P0 BRA `(.L_x_44) ;  /* 0x0000000c00bc0947 */ /* 0x000fea0003800000 */
[----:B------:R-:W-:Y:S01]  /*4040*/  IMAD.U32 R33, RZ, RZ, UR4 ;  /* 0x00000004ff217e24 */ /* 0x000fe2000f8e00ff */
[----:B------:R-:W-:Y:S01]  /*4050*/  MOV R22, 0xffffffff ;  /* 0xffffffff00167802 */ /* 0x000fe20000000f00 */
[----:B------:R-:W-:Y:S02]  /*4060*/  IMAD R5, R21, 0x20, R0 ;  /* 0x0000002015057824 */ /* 0x000fe400078e0200 */
[----:B------:R-:W-:Y:S01]  /*4070*/  IMAD.SHL.U32 R0, R0, 0x10, RZ ;  /* 0x0000001000007824 */ /* 0x000fe200078e00ff */
[----:B------:R-:W-:Y:S01]  /*4080*/  LOP3.LUT R4, RZ, R33, RZ, 0x33, !PT ;  /* 0x00000021ff047212 */ /* 0x000fe200078e33ff */
[----:B------:R-:W-:Y:S01]  /*4090*/  IMAD.SHL.U32 R5, R5, 0x80, RZ ;  /* 0x0000008005057824 */ /* 0x000fe200078e00ff */
[----:B------:R-:W-:Y:S02]  /*40a0*/  PRMT R24, R33, 0x7610, R24 ;  /* 0x0000761021187816 */ /* 0x000fe40000000018 */
[----:B------:R-:W-:Y:S01]  /*40b0*/  LOP3.LUT R0, R0, 0x70, RZ, 0xc0, !PT ;  /* 0x0000007000007812 */ /* 0x000fe200078ec0ff */
[----:B------:R-:W-:-:S03]  /*40c0*/  IMAD.IADD R23, R23, 0x1, R4 ;  /* 0x0000000117177824 */ /* 0x000fc600078e0204 */
[C---:B------:R-:W-:Y:S02]  /*40d0*/  LOP3.LUT R32, R5.reuse, R0, RZ, 0xfc, !PT ;  /* 0x0000000005207212 */ /* 0x040fe400078efcff */
[----:B------:R-:W-:Y:S02]  /*40e0*/  SHF.R.U32.HI R23, RZ, 0x2, R23 ;  /* 0x00000002ff177819 */ /* 0x000fe40000011617 */
[----:B------:R-:W-:Y:S01]  /*40f0*/  LOP3.LUT R8, R5, 0x10, R0, 0xf6, !PT ;  /* 0x0000001005087812 */ /* 0x000fe200078ef600 */
[----:B------:R-:W-:Y:S01]  /*4100*/  IMAD.IADD R32, R3, 0x1, R32 ;  /* 0x0000000103207824 */ /* 0x000fe200078e0220 */
[--C-:B------:R-:W-:Y:S01]  /*4110*/  LOP3.LUT R30, R5, 0x20, R0.reuse, 0xf6, !PT ;  /* 0x00000020051e7812 */ /* 0x100fe200078ef600 */
[----:B------:R-:W-:Y:S01]  /*4120*/  IMAD.HI.U32 R23, R23, 0x3a83a83b, RZ ;  /* 0x3a83a83b17177827 */ /* 0x000fe200078e00ff */
[C-C-:B------:R-:W-:Y:S02]  /*4130*/  LOP3.LUT R6, R5.reuse, 0x30, R0.reuse, 0xf6, !PT ;  /* 0x0000003005067812 */ /* 0x140fe400078ef600 */
[----:B------:R-:W-:Y:S01]  /*4140*/  LOP3.LUT R28, R5, 0x40, R0, 0xf6, !PT ;  /* 0x00000040051c7812 */ /* 0x000fe200078ef600 */
[----:B------:R-:W-:Y:S01]  /*4150*/  IMAD.IADD R31, R3, 0x1, R8 ;  /* 0x00000001031f7824 */ /* 0x000fe200078e0208 */
[----:B------:R-:W-:Y:S01]  /*4160*/  LOP3.LUT R4, R5, 0x50, R0, 0xf6, !PT ;  /* 0x0000005005047812 */ /* 0x000fe200078ef600 */
[----:B------:R-:W-:Y:S01]  /*4170*/  IMAD.IADD R30, R3, 0x1, R30 ;  /* 0x00000001031e7824 */ /* 0x000fe200078e021e */
[----:B------:R-:W-:Y:S01]  /*4180*/  LOP3.LUT R26, R5, 0x60, R0, 0xf6, !PT ;  /* 0x00000060051a7812 */ /* 0x000fe200078ef600 */
[C---:B------:R-:W-:Y:S01]  /*4190*/  IMAD.IADD R28, R3.reuse, 0x1, R28 ;  /* 0x00000001031c7824 */ /* 0x040fe200078e021c */
[----:B------:R-:W-:Y:S01]  /*41a0*/  SHF.R.U32.HI R23, RZ, 0x3, R23 ;  /* 0x00000003ff177819 */ /* 0x000fe20000011617 */
[----:B------:R-:W-:Y:S01]  /*41b0*/  IMAD.IADD R27, R3, 0x1, R4 ;  /* 0x00000001031b7824 */ /* 0x000fe200078e0204 */
[----:B------:R-:W-:Y:S01]  /*41c0*/  LOP3.LUT R0, R5, 0x70, R0, 0xf6, !PT ;  /* 0x0000007005007812 */ /* 0x000fe200078ef600 */
[C---:B------:R-:W-:Y:S01]  /*41d0*/  IMAD.IADD R26, R3.reuse, 0x1, R26 ;  /* 0x00000001031a7824 */ /* 0x040fe200078e021a */
[C---:B------:R-:W-:Y:S01]  /*41e0*/  IADD3 R29, PT, PT, R3.reuse, R6, RZ ;  /* 0x00000006031d7210 */ /* 0x040fe20007ffe0ff */
[----:B------:R-:W-:Y:S01]  /*41f0*/  IMAD.MOV R23, RZ, RZ, -R23 ;  /* 0x000000ffff177224 */ /* 0x000fe200078e0a17 */
[----:B------:R-:W-:-:S07]  /*4200*/  IADD3 R25, PT, PT, R3, R0, RZ ;  /* 0x0000000003197210 */ /* 0x000fce0007ffe0ff */
.L_x_52:
[----:B------:R-:W-:Y:S01]  /*4210*/  SHF.R.U32.HI R49, RZ, 0x7, R33 ;  /* 0x00000007ff317819 */ /* 0x000fe20000011621 */
[----:B------:R-:W-:Y:S01]  /*4220*/  VIADD R23, R23, 0x1 ;  /* 0x0000000117177836 */ /* 0x000fe20000000000 */
[----:B------:R-:W-:Y:S05]  /*4230*/  YIELD ;  /* 0x0000000000007946 */ /* 0x000fea0003800000 */
[----:B------:R-:W-:Y:S01]  /*4240*/  IMAD.HI.U32 R49, R49, 0x24924925, RZ ;  /* 0x2492492531317827 */ /* 0x000fe200078e00ff */
[----:B------:R-:W-:Y:S02]  /*4250*/  ISETP.NE.AND P2, PT, R21, RZ, PT ;  /* 0x000000ff1500720c */ /* 0x000fe40003f45270 */
[----:B------:R-:W-:Y:S01]  /*4260*/  ISETP.NE.AND P0, PT, R23, 0x1, PT ;  /* 0x000000011700780c */ /* 0x000fe20003f05270 */
[C---:B------:R-:W-:Y:S01]  /*4270*/  IMAD R48, R49.reuse, -0x10, R2 ;  /* 0xfffffff031307824 */ /* 0x040fe200078e0202 */
[----:B------:R-:W-:Y:S01]  /*4280*/  PRMT R0, R49, 0x9910, RZ ;  /* 0x0000991031007816 */ /* 0x000fe200000000ff */
[----:B------:R-:W-:Y:S01]  /*4290*/  VIADD R22, R22, 0x1 ;  /* 0x0000000116167836 */ /* 0x000fe20000000000 */
[----:B----4-:R-:W-:-:S02]  /*42a0*/  MOV R4, 0x4320 ;  /* 0x0000432000047802 */ /* 0x010fc40000000f00 */
[----:B------:R-:W-:Y:S01]  /*42b0*/  VIMNMX.U32 R48, PT, PT, R48, 0x10, PT ;  /* 0x0000001030307848 */ /* 0x000fe20003fe0000 */
[----:B------:R-:W-:-:S04]  /*42c0*/  IMAD R0, R0, 0x380, RZ ;  /* 0x0000038000007824 */ /* 0x000fc800078e02ff */
[----:B------:R-:W-:-:S05]  /*42d0*/  IMAD.MOV R35, RZ, RZ, -R0 ;  /* 0x000000ffff237224 */ /* 0x000fca00078e0a00 */
[----:B------:R-:W-:-:S05]  /*42e0*/  PRMT R35, R35, 0x7710, RZ ;  /* 0x0000771023237816 */ /* 0x000fca00000000ff */
[----:B------:R-:W-:-:S05]  /*42f0*/  IMAD.IADD R35, R35, 0x1, R24 ;  /* 0x0000000123237824 */ /* 0x000fca00078e0218 */
[----:B------:R-:W-:Y:S02]  /*4300*/  LOP3.LUT R5, R35, 0xffff, RZ, 0xc0, !PT ;  /* 0x0000ffff23057812 */ /* 0x000fe400078ec0ff */
[----:B------:R-:W-:Y:S05]  /*4310*/  CALL.REL.NOINC `($__internal_3_$__cuda_sm20_div_u16) ;  /* 0x0000001400d47944 */ /* 0x000fea0003c00000 */
[C---:B------:R-:W-:Y:S01]  /*4320*/  IMAD.SHL.U32 R20, R22.reuse, 0x8, RZ ;  /* 0x0000000816147824 */ /* 0x040fe200078e00ff */
[----:B------:R-:W-:Y:S01]  /*4330*/  SHF.R.U32.HI R5, RZ, 0x1, R22 ;  /* 0x00000001ff057819 */ /* 0x000fe20000011616 */
[----:B------:R-:W-:-:S03]  /*4340*/  IMAD.SHL.U32 R34, R22, 0x80, RZ ;  /* 0x0000008016227824 */ /* 0x000fc600078e00ff */
[----:B------:R-:W-:Y:S02]  /*4350*/  LOP3.LUT R20, R20, 0x8, RZ, 0xc0, !PT ;  /* 0x0000000814147812 */ /* 0x000fe400078ec0ff */
[----:B------:R-:W-:Y:S02]  /*4360*/  LOP3.LUT R5, R5, 0x1, RZ, 0xc0, !PT ;  /* 0x0000000105057812 */ /* 0x000fe400078ec0ff */
[----:B------:R-:W-:Y:S01]  /*4370*/  LOP3.LUT R34, R34, 0x80, RZ, 0xc0, !PT ;  /* 0x0000008022227812 */ /* 0x000fe200078ec0ff */
[----:B------:R-:W-:Y:S02]  /*4380*/  IMAD.IADD R20, R3, 0x1, R20 ;  /* 0x0000000103147824 */ /* 0x000fe400078e0214 */
[----:B------:R-:W-:-:S04]  /*4390*/  IMAD.U32 R5, R5, -0x80000000, RZ ;  /* 0x8000000005057824 */ /* 0x000fc800078e00ff */
[----:B------:R-:W1:Y:S02]  /*43a0*/  SYNCS.PHASECHK.TRANS64.TRYWAIT P1, [R20+URZ+0x31478], R5 ;  /* 0x03147805140075a7 */ /* 0x000e6400080211ff */
[----:B-1----:R-:W-:Y:S05]  /*43b0*/  @!P1 BRA `(.L_x_45) ;  /* 0x0000001400709947 */ /* 0x002fea0003800000 */
.L_x_99:
[----:B------:R-:W-:Y:S01]  /*43c0*/  NOP ;  /* 0x0000000000007918 */ /* 0x000fe20000000000 */
[----:B------:R-:W-:Y:S05]  /*43d0*/  @P2 BRA `(.L_x_46) ;  /* 0x0000000000042947 */ /* 0x000fea0003800000 */
[----:B------:R-:W-:-:S04]  /*43e0*/  DEPBAR.LE SB0, 0x1 ;  /* 0x000080400000791a */ /* 0x000fc80000000000 */
.L_x_46:
[----:B------:R-:W-:Y:S05]  /*43f0*/  WARPSYNC.ALL ;  /* 0x0000000000007948 */ /* 0x000fea0003800000 */
[----:B------:R-:W-:Y:S01]  /*4400*/  NOP ;  /* 0x0000000000007918 */ /* 0x000fe20000000000 */
[----:B------:R-:W-:Y:S01]  /*4410*/  BAR.SYNC.DEFER_BLOCKING 0x8, 0x80 ;  /* 0x0202000000007b1d */ /* 0x000fe20000010000 */
[C---:B------:R-:W-:Y:S02]  /*4420*/  R2UR UR5, R34.reuse ;  /* 0x00000000220572ca */ /* 0x040fe400000e0000 */
[----:B------:R-:W-:Y:S02]  /*4430*/  R2UR UR4, R34 ;  /* 0x00000000220472ca */ /* 0x000fe400000e0000 */
[----:B------:R-:W-:-:S02]  /*4440*/  PRMT R48, R48, 0x9910, RZ ;  /* 0x0000991030307816 */ /* 0x000fc400000000ff */
[----:B------:R-:W-:-:S07]  /*4450*/  ISETP.NE.AND P1, PT, R21, RZ, PT ;  /* 0x000000ff1500720c */ /* 0x000fce0003f25270 */
[----:B------:R-:W2:Y:S01]  /*4460*/  LDTM.x8 R12, tmem[UR5] ;  /* 0x00000005000c79ee */ /* 0x000ea200081c0000 */
[C---:B------:R-:W-:Y:S01]  /*4470*/  R2UR UR5, R34.reuse ;  /* 0x00000000220572ca */ /* 0x040fe200000e0000 */
[----:B------:R-:W-:Y:S01]  /*4480*/  NOP ;  /* 0x0000000000007918 */ /* 0x000fe20000000000 */
[----:B-12---:R-:W1:Y:S01]  /*4490*/  LDTM.x8 R4, tmem[UR4+0x8] ;  /* 0x00000804000479ee */ /* 0x006e6200081c0000 */
[----:B------:R-:W-:Y:S02]  /*44a0*/  R2UR UR4, R34 ;  /* 0x00000000220472ca */ /* 0x000fe400000e0000 */
[----:B------:R-:W-:Y:S02]  /*44b0*/  F2FP.BF16.F32.PACK_AB R36, R13, R12 ;  /* 0x0000000c0d24723e */ /* 0x000fe400000010ff */
[----:B------:R-:W-:Y:S02]  /*44c0*/  F2FP.BF16.F32.PACK_AB R37, R15, R14 ;  /* 0x0000000e0f25723e */ /* 0x000fe400000010ff */
[----:B------:R-:W-:-:S02]  /*44d0*/  F2FP.BF16.F32.PACK_AB R38, R17, R16 ;  /* 0x000000101126723e */ /* 0x000fc400000010ff */
[----:B------:R-:W-:Y:S02]  /*44e0*/  F2FP.BF16.F32.PACK_AB R39, R19, R18 ;  /* 0x000000121327723e */ /* 0x000fe400000010ff */
[----:B-1----:R-:W-:-:S03]  /*44f0*/  F2FP.BF16.F32.PACK_AB R40, R5, R4 ;  /* 0x000000040528723e */ /* 0x002fc600000010ff */
[----:B------:R1:W-:Y:S01]  /*4500*/  STS.128 [R32], R36 ;  /* 0x0000002420007388 */ /* 0x0003e20000000c00 */
[----:B------:R-:W-:Y:S01]  /*4510*/  F2FP.BF16.F32.PACK_AB R41, R7, R6 ;  /* 0x000000060729723e */ /* 0x000fe200000010ff */
[----:B------:R-:W-:Y:S01]  /*4520*/  NOP ;  /* 0x0000000000007918 */ /* 0x000fe20000000000 */
[----:B------:R-:W-:Y:S01]  /*4530*/  F2FP.BF16.F32.PACK_AB R42, R9, R8 ;  /* 0x00000008092a723e */ /* 0x000fe200000010ff */
[----:B------:R-:W2:Y:S01]  /*4540*/  LDTM.x8 R12, tmem[UR5+0x10] ;  /* 0x00001005000c79ee */ /* 0x000ea200081c0000 */
[----:B------:R-:W-:Y:S02]  /*4550*/  F2FP.BF16.F32.PACK_AB R43, R11, R10 ;  /* 0x0000000a0b2b723e */ /* 0x000fe400000010ff */
[----:B------:R-:W-:-:S03]  /*4560*/  R2UR UR5, R34 ;  /* 0x00000000220572ca */ /* 0x000fc600000e0000 */
[----:B------:R3:W-:Y:S01]  /*4570*/  STS.128 [R31], R40 ;  /* 0x000000281f007388 */ /* 0x0007e20000000c00 */
[----:B------:R-:W-:Y:S01]  /*4580*/  NOP ;  /* 0x0000000000007918 */ /* 0x000fe20000000000 */
[----:B--2---:R-:W2:Y:S01]  /*4590*/  LDTM.x8 R4, tmem[UR4+0x18] ;  /* 0x00001804000479ee */ /* 0x004ea200081c0000 */
[----:B------:R-:W-:Y:S02]  /*45a0*/  R2UR UR4, R34 ;  /* 0x00000000220472ca */ /* 0x000fe400000e0000 */
[----:B-1----:R-:W-:Y:S02]  /*45b0*/  F2FP.BF16.F32.PACK_AB R36, R13, R12 ;  /* 0x0000000c0d24723e */ /* 0x002fe400000010ff */
[----:B------:R-:W-:Y:S02]  /*45c0*/  F2FP.BF16.F32.PACK_AB R37, R15, R14 ;  /* 0x0000000e0f25723e */ /* 0x000fe400000010ff */
[----:B------:R-:W-:Y:S02]  /*45d0*/  F2FP.BF16.F32.PACK_AB R38, R17, R16 ;  /* 0x000000101126723e */ /* 0x000fe400000010ff */
[----:B------:R-:W-:-:S02]  /*45e0*/  F2FP.BF16.F32.PACK_AB R39, R19, R18 ;  /* 0x000000121327723e */ /* 0x000fc400000010ff */
[----:B--2---:R-:W-:Y:S02]  /*45f0*/  F2FP.BF16.F32.PACK_AB R44, R5, R4 ;  /* 0x00000004052c723e */ /* 0x004fe400000010ff */
[----:B------:R-:W-:Y:S01]  /*4600*/  F2FP.BF16.F32.PACK_AB R45, R7, R6 ;  /* 0x00000006072d723e */ /* 0x000fe200000010ff */
[----:B------:R1:W-:Y:S01]  /*4610*/  STS.128 [R30], R36 ;  /* 0x000000241e007388 */ /* 0x0003e20000000c00 */
[----:B------:R-:W-:Y:S01]  /*4620*/  F2FP.BF16.F32.PACK_AB R46, R9, R8 ;  /* 0x00000008092e723e */ /* 0x000fe200000010ff */
[----:B------:R-:W-:Y:S01]  /*4630*/  NOP ;  /* 0x0000000000007918 */ /* 0x000fe20000000000 */
[----:B------:R-:W-:Y:S01]  /*4640*/  F2FP.BF16.F32.PACK_AB R47, R11, R10 ;  /* 0x0000000a0b2f723e */ /* 0x000fe200000010ff */
[----:B------:R-:W2:Y:S01]  /*4650*/  LDTM.x8 R12, tmem[UR5+0x20] ;  /* 0x00002005000c79ee */ /* 0x000ea200081c0000 */
[----:B------:R-:W-:-:S03]  /*4660*/  R2UR UR5, R34 ;  /* 0x00000000220572ca */ /* 0x000fc600000e0000 */
[----:B------:R4:W-:Y:S01]  /*4670*/  STS.128 [R29], R44 ;  /* 0x0000002c1d007388 */ /* 0x0009e20000000c00 */
[----:B------:R-:W-:Y:S01]  /*4680*/  NOP ;  /* 0x0000000000007918 */ /* 0x000fe20000000000 */
[----:B--2---:R-:W1:Y:S01]  /*4690*/  LDTM.x8 R4, tmem[UR4+0x28] ;  /* 0x00002804000479ee */ /* 0x004e6200081c0000 */
[----:B------:R-:W-:Y:S02]  /*46a0*/  R2UR UR4, R34 ;  /* 0x00000000220472ca */ /* 0x000fe400000e0000 */
[----:B---3--:R-:W-:Y:S02]  /*46b0*/  F2FP.BF16.F32.PACK_AB R40, R13, R12 ;  /* 0x0000000c0d28723e */ /* 0x008fe400000010ff */
[----:B------:R-:W-:Y:S02]  /*46c0*/  F2FP.BF16.F32.PACK_AB R41, R15, R14 ;  /* 0x0000000e0f29723e */ /* 0x000fe400000010ff */
[----:B------:R-:W-:Y:S02]  /*46d0*/  F2FP.BF16.F32.PACK_AB R42, R17, R16 ;  /* 0x00000010112a723e */ /* 0x000fe400000010ff */
[----:B------:R-:W-:-:S02]  /*46e0*/  F2FP.BF16.F32.PACK_AB R43, R19, R18 ;  /* 0x00000012132b723e */ /* 0x000fc400000010ff */
[----:B-1----:R-:W-:Y:S02]  /*46f0*/  F2FP.BF16.F32.PACK_AB R36, R5, R4 ;  /* 0x000000040524723e */ /* 0x002fe400000010ff */
[----:B------:R-:W-:Y:S01]  /*4700*/  F2FP.BF16.F32.PACK_AB R37, R7, R6 ;  /* 0x000000060725723e */ /* 0x000fe200000010ff */
[----:B------:R1:W-:Y:S01]  /*4710*/  STS.128 [R28], R40 ;  /* 0x000000281c007388 */ /* 0x0003e20000000c00 */
[----:B------:R-:W-:Y:S01]  /*4720*/  F2FP.BF16.F32.PACK_AB R38, R9, R8 ;  /* 0x000000080926723e */ /* 0x000fe200000010ff */
[----:B------:R-:W-:Y:S01]  /*4730*/  NOP ;  /* 0x0000000000007918 */ /* 0x000fe20000000000 */
[----:B------:R-:W-:Y:S01]  /*4740*/  F2FP.BF16.F32.PACK_AB R39, R11, R10 ;  /* 0x0000000a0b27723e */ /* 0x000fe200000010ff */
[----:B------:R-:W2:Y:S01]  /*4750*/  LDTM.x8 R12, tmem[UR5+0x30] ;  /* 0x00003005000c79ee */ /* 0x000ea200081c0000 */
[C---:B----4-:R-:W-:Y:S01]  /*4760*/  PRMT R44, R0.reuse, 0x9910, RZ ;  /* 0x00009910002c7816 */ /* 0x050fe200000000ff */
[----:B------:R-:W-:Y:S02]  /*4770*/  IMAD.SHL.U32 R0, R0, 0x80, RZ ;  /* 0x0000008000007824 */ /* 0x000fe400078e00ff */
[----:B------:R1:W-:Y:S01]  /*4780*/  STS.128 [R27], R36 ;  /* 0x000000241b007388 */ /* 0x0003e20000000c00 */
[----:B------:R-:W-:Y:S01]  /*4790*/  NOP ;  /* 0x0000000000007918 */ /* 0x000fe20000000000 */
[----:B------:R-:W-:Y:S01]  /*47a0*/  IMAD R44, R44, R48, RZ ;  /* 0x000000302c2c7224 */ /* 0x000fe200078e02ff */
[----:B------:R-:W-:Y:S01]  /*47b0*/  LOP3.LUT R0, R0, 0x7fff80, RZ, 0xe2, !PT ;  /* 0x007fff8000007812 */ /* 0x000fe200078ee2ff */
[----:B--2---:R-:W2:Y:S02]  /*47c0*/  LDTM.x8 R4, tmem[UR4+0x38] ;  /* 0x00003804000479ee */ /* 0x004ea400081c0000 */
[----:B------:R-:W-:-:S05]  /*47d0*/  IMAD.MOV R44, RZ, RZ, -R44 ;  /* 0x000000ffff2c7224 */ /* 0x000fca00078e0a2c */
[----:B------:R-:W-:Y:S02]  /*47e0*/  PRMT R44, R44, 0x7710, RZ ;  /* 0x000077102c2c7816 */ /* 0x000fe400000000ff */
[----:B------:R-:W-:Y:S02]  /*47f0*/  F2FP.BF16.F32.PACK_AB R12, R13, R12 ;  /* 0x0000000c0d0c723e */ /* 0x000fe400000010ff */
[----:B------:R-:W-:Y:S02]  /*4800*/  F2FP.BF16.F32.PACK_AB R13, R15, R14 ;  /* 0x0000000e0f0d723e */ /* 0x000fe400000010ff */
[----:B------:R-:W-:Y:S02]  /*4810*/  F2FP.BF16.F32.PACK_AB R14, R17, R16 ;  /* 0x00000010110e723e */ /* 0x000fe400000010ff */
[----:B------:R-:W-:Y:S02]  /*4820*/  F2FP.BF16.F32.PACK_AB R15, R19, R18 ;  /* 0x00000012130f723e */ /* 0x000fe400000010ff */
[----:B--2---:R-:W-:-:S02]  /*4830*/  F2FP.BF16.F32.PACK_AB R4, R5, R4 ;  /* 0x000000040504723e */ /* 0x004fc400000010ff */
[----:B------:R-:W-:Y:S01]  /*4840*/  F2FP.BF16.F32.PACK_AB R5, R7, R6 ;  /* 0x000000060705723e */ /* 0x000fe200000010ff */
[----:B------:R1:W-:Y:S01]  /*4850*/  STS.128 [R26], R12 ;  /* 0x0000000c1a007388 */ /* 0x0003e20000000c00 */
[----:B------:R-:W-:Y:S01]  /*4860*/  F2FP.BF16.F32.PACK_AB R6, R9, R8 ;  /* 0x000000080906723e */ /* 0x000fe200000010ff */
[----:B------:R-:W-:Y:S01]  /*4870*/  NOP ;  /* 0x0000000000007918 */ /* 0x000fe20000000000 */
[----:B------:R-:W-:Y:S01]  /*4880*/  F2FP.BF16.F32.PACK_AB R7, R11, R10 ;  /* 0x0000000a0b07723e */ /* 0x000fe200000010ff */
[----:B------:R-:W-:-:S04]  /*4890*/  IMAD.IADD R8, R35, 0x1, R44 ;  /* 0x0000000123087824 */ /* 0x000fc800078e022c */
[----:B------:R1:W-:Y:S01]  /*48a0*/  STS.128 [R25], R4 ;  /* 0x0000000419007388 */ /* 0x0003e20000000c00 */
[----:B------:R-:W-:Y:S01]  /*48b0*/  LOP3.LUT R8, R8, 0xffff, RZ, 0xc0, !PT ;  /* 0x0000ffff08087812 */ /* 0x000fe200078ec0ff */
[----:B------:R2:W-:Y:S06]  /*48c0*/  MEMBAR.ALL.CTA ;  /* 0x0000000000007992 */ /* 0x0005ec0000008000 */
[----:B--2---:R-:W2:Y:S01]  /*48d0*/  FENCE.VIEW.ASYNC.S ;  /* 0x00000000000073c6 */ /* 0x004ea20000000000 */
[----:B------:R-:W-:-:S04]  /*48e0*/  IMAD R8, R49, 0x10, R8 ;  /* 0x0000001031087824 */ /* 0x000fc800078e0208 */
[----:B------:R-:W-:Y:S01]  /*48f0*/  IMAD.SHL.U32 R35, R8, 0x80, RZ ;  /* 0x0000008008237824 */ /* 0x000fe200078e00ff */
[----:B--2---:R-:W-:Y:S06]  /*4900*/  BAR.SYNC.DEFER_BLOCKING 0x8, 0x80 ;  /* 0x0202000000007b1d */ /* 0x004fec0000010000 */
[----:B------:R-:W-:Y:S05]  /*4910*/  @P1 BRA `(.L_x_47) ;  /* 0x0000000000341947 */ /* 0x000fea0003800000 */
[----:B------:R-:W-:Y:S01]  /*4920*/  ELECT P2, URZ, PT ;  /* 0x0000000000ff782f */ /* 0x000fe20003840000 */
[----:B------:R-:W-:-:S12]  /*4930*/  BSSY.RECONVERGENT B0, `(.L_x_48) ;  /* 0x000000a000007945 */ /* 0x000fd80003800200 */
[----:B------:R-:W-:Y:S05]  /*4940*/  @!P2 BRA `(.L_x_49) ;  /* 0x000000000020a947 */ /* 0x000fea0003800000 */
[----:B------:R-:W2:Y:S01]  /*4950*/  LDCU.64 UR8, c[0x0][0x348] ;  /* 0x00006900ff0877ac */ /* 0x000ea20008000a00 */
[----:B------:R-:W-:Y:S02]  /*4960*/  R2UR UR4, R3 ;  /* 0x00000000030472ca */ /* 0x000fe400000e0000 */
[----:B------:R-:W-:Y:S02]  /*4970*/  R2UR UR5, R0 ;  /* 0x00000000000572ca */ /* 0x000fe400000e0000 */
[----:B------:R-:W-:Y:S01]  /*4980*/  R2UR UR6, R35 ;  /* 0x00000000230672ca */ /* 0x000fe200000e0000 */
[----:B--2---:R-:W-:-:S04]  /*4990*/  UIADD3 UR8, UP0, UPT, UR8, 0x240, URZ ;  /* 0x0000024008087890 */ /* 0x004fc8000ff1e0ff */
[----:B------:R-:W-:-:S09]  /*49a0*/  UIADD3.X UR9, UPT, UPT, URZ, UR9, URZ, UP0, !UPT ;  /* 0x00000009ff097290 */ /* 0x000fd200087fe4ff */
[----:B------:R2:W-:Y:S02]  /*49b0*/  UTMASTG.2D [UR4], [UR8] ;  /* 0x00000004080073b5 */ /* 0x0005e40008008000 */
[----:B--2---:R0:W-:Y:S02]  /*49c0*/  UTMACMDFLUSH ;  /* 0x00000000000079b7 */ /* 0x0041e40000000000 */
.L_x_49:
[----:B------:R-:W-:Y:S05]  /*49d0*/  BSYNC.RECONVERGENT B0 ;  /* 0x0000000000007941 */ /* 0x000fea0003800200 */
.L_x_48:
[----:B------:R-:W-:-:S04]  /*49e0*/  DEPBAR.LE SB0, 0x1 ;  /* 0x000080400000791a */ /* 0x000fc80000000000 */
.L_x_47:
[----:B------:R-:W-:Y:S01]  /*49f0*/  BAR.SYNC.DEFER_BLOCKING 0x8, 0x80 ;  /* 0x0202000000007b1d */ /* 0x000fe20000010000 */
[----:B------:R-:W-:Y:S01]  /*4a00*/  R2UR UR5, R34 ;  /* 0x00000000220572ca */ /* 0x000fe200000e0000 */
[----:B------:R-:W-:Y:S01]  /*4a10*/  VIADD R20, R20, 0x31488 ;  /* 0x0003148814147836 */ /* 0x000fe20000000000 */
[----:B------:R-:W-:-:S04]  /*4a20*/  R2UR UR4, R34 ;  /* 0x00000000220472ca */ /* 0x000fc800000e0000 */
[----:B------:R-:W-:-:S07]  /*4a30*/  PRMT R20, RZ, 0x654, R20 ;  /* 0x00000654ff147816 */ /* 0x000fce0000000014 */
[----:B-1----:R-:W1:Y:S01]  /*4a40*/  LDTM.x8 R12, tmem[UR5+0x40] ;  /* 0x00004005000c79ee */ /* 0x002e6200081c0000 */
[----:B------:R-:W-:Y:S01]  /*4a50*/  NOP ;  /* 0x0000000000007918 */ /* 0x000fe20000000000 */
[----:B-1----:R-:W1:Y:S01]  /*4a60*/  LDTM.x8 R4, tmem[UR4+0x48] ;  /* 0x00004804000479ee */ /* 0x002e6200081c0000 */
[----:B------:R-:W-:Y:S02]  /*4a70*/  F2FP.BF16.F32.PACK_AB R36, R13, R12 ;  /* 0x0000000c0d24723e */ /* 0x000fe400000010ff */
[----:B------:R-:W-:Y:S02]  /*4a80*/  F2FP.BF16.F32.PACK_AB R37, R15, R14 ;  /* 0x0000000e0f25723e */ /* 0x000fe400000010ff */
[----:B------:R-:W-:Y:S02]  /*4a90*/  F2FP.BF16.F32.PACK_AB R38, R17, R16 ;  /* 0x000000101126723e */ /* 0x000fe400000010ff */
[----:B------:R-:W-:Y:S02]  /*4aa0*/  F2FP.BF16.F32.PACK_AB R39, R19, R18 ;  /* 0x000000121327723e */ /* 0x000fe400000010ff */
[----:B-1----:R-:W-:-:S03]  /*4ab0*/  F2FP.BF16.F32.PACK_AB R44, R5, R4 ;  /* 0x00000004052c723e */ /* 0x002fc600000010ff */
[----:B------:R1:W-:Y:S01]  /*4ac0*/  STS.128 [R32+0x4000], R36 ;  /* 0x0040002420007388 */ /* 0x0003e20000000c00 */
[----:B------:R-:W-:Y:S01]  /*4ad0*/  F2FP.BF16.F32.PACK_AB R45, R7, R6 ;  /* 0x00000006072d723e */ /* 0x000fe200000010ff */
[----:B------:R-:W-:Y:S01]  /*4ae0*/  NOP ;  /* 0x0000000000007918 */ /* 0x000fe20000000000 */
[----:B------:R-:W-:Y:S01]  /*4af0*/  F2FP.BF16.F32.PACK_AB R46, R9, R8 ;  /* 0x00000008092e723e */ /* 0x000fe200000010ff */
[----:B------:R-:W2:Y:S01]  /*4b00*/  LDTM.x8 R12, tmem[UR5+0x50] ;  /* 0x00005005000c79ee */ /* 0x000ea200081c0000 */
[----:B------:R-:W-:-:S05]  /*4b10*/  F2FP.BF16.F32.PACK_AB R47, R11, R10 ;  /* 0x0000000a0b2f723e */ /* 0x000fca00000010ff */
[----:B------:R3:W-:Y:S01]  /*4b20*/  STS.128 [R31+0x4000], R44 ;  /* 0x0040002c1f007388 */ /* 0x0007e20000000c00 */
[----:B------:R-:W-:Y:S01]  /*4b30*/  NOP ;  /* 0x0000000000007918 */ /* 0x000fe20000000000 */
[----:B--2---:R-:W1:Y:S01]  /*4b40*/  LDTM.x8 R4, tmem[UR4+0x58] ;  /* 0x00005804000479ee */ /* 0x004e6200081c0000 */
        /* <DEDUP_REMOVED lines=14> */
[----:B---3--:R-:W-:Y:S02]  /*4c30*/  F2FP.BF16.F32.PACK_AB R44, R13, R12 ;  /* 0x0000000c0d2c723e */ /* 0x008fe400000010ff */
        /* <DEDUP_REMOVED lines=8> */
[----:B------:R-:W1:Y:S01]  /*4cc0*/  LDTM.x8 R12, tmem[UR5+0x70] ;  /* 0x00007005000c79ee */ /* 0x000e6200081c0000 */
[----:B------:R-:W-:-:S05]  /*4cd0*/  F2FP.BF16.F32.PACK_AB R43, R11, R10 ;  /* 0x0000000a0b2b723e */ /* 0x000fca00000010ff */
[----:B------:R4:W-:Y:S01]  /*4ce0*/  STS.128 [R27+0x4000], R40 ;  /* 0x004000281b007388 */ /* 0x0009e20000000c00 */
        /* <DEDUP_REMOVED lines=10> */
[----:B------:R-:W-:Y:S02]  /*4d90*/  F2FP.BF16.F32.PACK_AB R6, R9, R8 ;  /* 0x000000080906723e */ /* 0x000fe400000010ff */
[----:B------:R-:W-:-:S05]  /*4da0*/  F2FP.BF16.F32.PACK_AB R7, R11, R10 ;  /* 0x0000000a0b07723e */ /* 0x000fca00000010ff */
[----:B------:R4:W-:Y:S01]  /*4db0*/  STS.128 [R25+0x4000], R4 ;  /* 0x0040000419007388 */ /* 0x0009e20000000c00 */
[----:B------:R-:W-:Y:S01]  /*4dc0*/  NOP ;  /* 0x0000000000007918 */ /* 0x000fe20000000000 */
[----:B------:R4:W-:Y:S01]  /*4dd0*/  SYNCS.ARRIVE.TRANS64.RED.A1T0 RZ, [R20+URZ], RZ ;  /* 0x000000ff14ff79a7 */ /* 0x0009e200081004ff */
[----:B------:R1:W-:Y:S06]  /*4de0*/  MEMBAR.ALL.CTA ;  /* 0x0000000000007992 */ /* 0x0003ec0000008000 */
[----:B-1----:R-:W1:Y:S02]  /*4df0*/  FENCE.VIEW.ASYNC.S ;  /* 0x00000000000073c6 */ /* 0x002e640000000000 */
[----:B-1----:R-:W-:Y:S06]  /*4e00*/  BAR.SYNC.DEFER_BLOCKING 0x8, 0x80 ;  /* 0x0202000000007b1d */ /* 0x002fec0000010000 */
[----:B------:R-:W-:Y:S05]  /*4e10*/  @P1 BRA `(.L_x_50) ;  /* 0x0000000000381947 */ /* 0x000fea0003800000 */
[----:B------:R-:W-:Y:S01]  /*4e20*/  ELECT P1, URZ, PT ;  /* 0x0000000000ff782f */ /* 0x000fe20003820000 */
[----:B------:R-:W-:-:S12]  /*4e30*/  BSSY.RECONVERGENT B0, `(.L_x_50) ;  /* 0x000000c000007945 */ /* 0x000fd80003800200 */
[----:B------:R-:W-:Y:S05]  /*4e40*/  @!P1 BRA `(.L_x_51) ;  /* 0x0000000000289947 */ /* 0x000fea0003800000 */
[----:B------:R-:W1:Y:S01]  /*4e50*/  LDCU.64 UR8, c[0x0][0x348] ;  /* 0x00006900ff0877ac */ /* 0x000e620008000a00 */
[----:B------:R-:W-:Y:S02]  /*4e60*/  R2UR UR5, R0 ;  /* 0x00000000000572ca */ /* 0x000fe400000e0000 */
[----:B------:R-:W-:Y:S02]  /*4e70*/  R2UR UR4, R3 ;  /* 0x00000000030472ca */ /* 0x000fe400000e0000 */
[----:B------:R-:W-:-:S09]  /*4e80*/  R2UR UR6, R35 ;  /* 0x00000000230672ca */ /* 0x000fd200000e0000 */
[----:B------:R-:W-:Y:S02]  /*4e90*/  UIADD3 UR5, UPT, UPT, UR5, 0x40, URZ ;  /* 0x0000004005057890 */ /* 0x000fe4000fffe0ff */
[----:B------:R-:W-:Y:S02]  /*4ea0*/  UIADD3 UR4, UPT, UPT, UR4, 0x4000, URZ ;  /* 0x0000400004047890 */ /* 0x000fe4000fffe0ff */
[----:B-1----:R-:W-:-:S04]  /*4eb0*/  UIADD3 UR8, UP0, UPT, UR8, 0x240, URZ ;  /* 0x0000024008087890 */ /* 0x002fc8000ff1e0ff */
[----:B------:R-:W-:-:S09]  /*4ec0*/  UIADD3.X UR9, UPT, UPT, URZ, UR9, URZ, UP0, !UPT ;  /* 0x00000009ff097290 */ /* 0x000fd200087fe4ff */
[----:B------:R1:W-:Y:S02]  /*4ed0*/  UTMASTG.2D [UR4], [UR8] ;  /* 0x00000004080073b5 */ /* 0x0003e40008008000 */
[----:B-1----:R0:W-:Y:S02]  /*4ee0*/  UTMACMDFLUSH ;  /* 0x00000000000079b7 */ /* 0x0021e40000000000 */
.L_x_51:
[----:B------:R-:W-:Y:S05]  /*4ef0*/  BSYNC.RECONVERGENT B0 ;  /* 0x0000000000007941 */ /* 0x000fea0003800200 */
.L_x_50:
[----:B------:R-:W-:Y:S02]  /*4f00*/  IADD3 R24, PT, PT, R24, 0x8c, RZ ;  /* 0x0000008c18187810 */ /* 0x000fe40007ffe0ff */
[----:B------:R-:W-:Y:S01]  /*4f10*/  IADD3 R33, PT, PT, R33, 0x8c, RZ ;  /* 0x0000008c21217810 */ /* 0x000fe20007ffe0ff */
[----:B------:R-:W-:Y:S06]  /*4f20*/  @P0 BRA `(.L_x_52) ;  /* 0xfffffff000b80947 */ /* 0x000fec000383ffff */
.L_x_44:
[----:B------:R-:W-:-:S13]  /*4f30*/  ISETP.NE.AND P0, PT, R21, 0x3, PT ;  /* 0x000000031500780c */ /* 0x000fda0003f05270 */
[----:B------:R-:W-:Y:S05]  /*4f40*/  @P0 EXIT ;  /* 0x000000000000094d */ /* 0x000fea0003800000 */
[----:B------:R-:W-:Y:S05]  /*4f50*/  WARPSYNC.ALL ;  /* 0x0000000000007948 */ /* 0x000fea0003800000 */
[----:B------:R-:W-:Y:S01]  /*4f60*/  NOP ;  /* 0x0000000000007918 */ /* 0x000fe20000000000 */
[----:B------:R-:W1:Y:S01]  /*4f70*/  S2UR UR5, SR_CgaCtaId ;  /* 0x00000000000579c3 */ /* 0x000e620000008800 */
[----:B------:R-:W-:Y:S02]  /*4f80*/  UMOV UR4, 0x50 ;  /* 0x0000005000047882 */ /* 0x000fe40000000000 */
[----:B-1----:R-:W-:-:S09]  /*4f90*/  ULEA UR5, UR5, UR4, 0x18 ;  /* 0x0000000405057291 */ /* 0x002fd2000f8ec0ff */
[----:B------:R-:W1:Y:S02]  /*4fa0*/  LDS R2, [UR5] ;  /* 0x00000005ff027984 */ /* 0x000e640008000800 */
[----:B-1----:R-:W-:-:S04]  /*4fb0*/  LOP3.LUT R0, R2, 0xffff, RZ, 0xc0, !PT ;  /* 0x0000ffff02007812 */ /* 0x002fc800078ec0ff */
[----:B------:R-:W-:-:S13]  /*4fc0*/  ISETP.NE.AND P0, PT, R0, 0xffff, PT ;  /* 0x0000ffff0000780c */ /* 0x000fda0003f05270 */
[----:B------:R-:W-:Y:S05]  /*4fd0*/  @P0 BRA `(.L_x_53) ;  /* 0x0000000000480947 */ /* 0x000fea0003800000 */
[----:B------:R-:W-:-:S04]  /*4fe0*/  SHF.R.U32.HI R0, RZ, 0x10, R2 ;  /* 0x00000010ff007819 */ /* 0x000fc80000011602 */
[----:B------:R-:W-:-:S04]  /*4ff0*/  LOP3.LUT R0, R0, 0x1, RZ, 0xc0, !PT ;  /* 0x0000000100007812 */ /* 0x000fc800078ec0ff */
[----:B------:R-:W-:-:S13]  /*5000*/  ISETP.NE.AND P0, PT, R0, 0x1, PT ;  /* 0x000000010000780c */ /* 0x000fda0003f05270 */
[----:B------:R-:W-:Y:S05]  /*5010*/  @P0 BRA `(.L_x_54) ;  /* 0x00000000002c0947 */ /* 0x000fea0003800000 */
[----:B------:R-:W1:Y:S01]  /*5020*/  S2R R0, SR_LANEID ;  /* 0x0000000000007919 */ /* 0x000e620000000000 */
[----:B------:R-:W-:Y:S01]  /*5030*/  IMAD.MOV.U32 R2, RZ, RZ, -0x20000 ;  /* 0xfffe0000ff027424 */ /* 0x000fe200078e00ff */
[----:B------:R-:W-:Y:S02]  /*5040*/  VOTEU.ANY UR6, UPT, PT ;  /* 0x0000000000067886 */ /* 0x000fe400038e0100 */
[----:B------:R-:W-:Y:S01]  /*5050*/  UFLO.U32 UR6, UR6 ;  /* 0x00000006000672bd */ /* 0x000fe200080e0000 */
[----:B------:R-:W2:Y:S05]  /*5060*/  REDUX UR4, R2 ;  /* 0x00000000020473c4 */ /* 0x000eaa0000000000 */
[----:B-1----:R-:W-:-:S02]  /*5070*/  ISETP.EQ.U32.AND P0, PT, R0, UR6, PT ;  /* 0x0000000600007c0c */ /* 0x002fc4000bf02070 */
[----:B--2---:R-:W-:Y:S01]  /*5080*/  MOV R0, UR4 ;  /* 0x0000000400007c02 */ /* 0x004fe20008000f00 */
[----:B------:R-:W-:-:S05]  /*5090*/  UMOV UR4, 0xfffe0000 ;  /* 0xfffe000000047882 */ /* 0x000fca0000000000 */
[----:B------:R1:W-:Y:S05]  /*50a0*/  UTCATOMSWS.AND URZ, UR4 ;  /* 0x0000000400ff79e3 */ /* 0x0003ea0008000000 */
[----:B------:R1:W-:Y:S01]  /*50b0*/  @P0 ATOMS.AND RZ, [UR5], R0 ;  /* 0x00000000ffff098c */ /* 0x0003e2000a800005 */
[----:B------:R-:W-:Y:S05]  /*50c0*/  BRA `(.L_x_55) ;  /* 0x0000000000147947 */ /* 0x000fea0003800000 */
.L_x_54:
[----:B------:R-:W-:Y:S02]  /*50d0*/  MOV R2, 0x50f0 ;  /* 0x000050f000027802 */ /* 0x000fe40000000f00 */
[----:B----4-:R-:W-:Y:S05]  /*50e0*/  CALL.REL.NOINC `($__internal_0_$__cuda_sm10x_tcgen05_guardrail_trap_col_being_dealloced_not_returned_by_alloc) ;  /* 0x00000008003c7944 */ /* 0x010fea0003c00000 */
[----:B------:R-:W-:Y:S05]  /*50f0*/  BRA `(.L_x_55) ;  /* 0x0000000000087947 */ /* 0x000fea0003800000 */
.L_x_53:
[----:B------:R-:W-:Y:S02]  /*5100*/  MOV R2, 0x5120 ;  /* 0x0000512000027802 */ /* 0x000fe40000000f00 */
[----:B----4-:R-:W-:Y:S05]  /*5110*/  CALL.REL.NOINC `($__internal_2_$__cuda_sm10x_tcgen05_guardrail_trap_unallocated_columns_being_dealloced) ;  /* 0x0000000800487944 */ /* 0x010fea0003c00000 */
.L_x_55:
[----:B------:R-:W-:Y:S01]  /*5120*/  NOP ;  /* 0x0000000000007918 */ /* 0x000fe20000000000 */
[----:B-1----:R-:W-:Y:S05]  /*5130*/  EXIT ;  /* 0x000000000000794d */ /* 0x002fea0003800000 */
.L_x_14:
[----:B------:R-:W-:-:S07]  /*5140*/  MOV R10, R11 ;  /* 0x0000000b000a7202 */ /* 0x000fce0000000f00 */
.L_x_56:
[----:B-1----:R1:W2:Y:S02]  /*5150*/  SYNCS.PHASECHK.TRANS64.TRYWAIT P0, [R6+URZ+0x31400], R11 ;  /* 0x0314000b060075a7 */ /* 0x0022a400080011ff */
[----:B--2---:R-:W-:Y:S05]  /*5160*/  @!P0 NANOSLEEP.SYNCS 0x989680 ;  /* 0x009896800000895d */ /* 0x004fea0003900000 */
[----:B------:R-:W2:Y:S02]  /*5170*/  @!P0 SYNCS.PHASECHK.TRANS64 P0, [R6+URZ+0x31400], R11 ;  /* 0x0314000b060085a7 */ /* 0x000ea400080010ff */
[----:B--2---:R-:W-:Y:S05]  /*5180*/  @!P0 BRA `(.L_x_56) ;  /* 0xfffffffc00f08947 */ /* 0x004fea000383ffff */
[----:B------:R-:W-:Y:S05]  /*5190*/  BRA `(.L_x_57) ;  /* 0xffffffb800607947 */ /* 0x000fea000383ffff */
.L_x_16:
[----:B-1----:R-:W-:-:S07]  /*51a0*/  MOV R6, R7 ;  /* 0x0000000700067202 */ /* 0x002fce0000000f00 */
.L_x_58:
[----:B-1----:R1:W2:Y:S02]  /*51b0*/  SYNCS.PHASECHK.TRANS64.TRYWAIT P0, [R2+URZ+0x31400], R7 ;  /* 0x03140007020075a7 */ /* 0x0022a400080011ff */
[----:B--2---:R-:W-:Y:S05]  /*51c0*/  @!P0 NANOSLEEP.SYNCS 0x989680 ;  /* 0x009896800000895d */ /* 0x004fea0003900000 */
[----:B------:R-:W2:Y:S02]  /*51d0*/  @!P0 SYNCS.PHASECHK.TRANS64 P0, [R2+URZ+0x31400], R7 ;  /* 0x03140007020085a7 */ /* 0x000ea400080010ff */
[----:B--2---:R-:W-:Y:S05]  /*51e0*/  @!P0 BRA `(.L_x_58) ;  /* 0xfffffffc00f08947 */ /* 0x004fea000383ffff */
[----:B------:R-:W-:Y:S05]  /*51f0*/  BRA `(.L_x_59) ;  /* 0xffffffb800cc7947 */ /* 0x000fea000383ffff */
.L_x_19:
[----:B------:R-:W-:Y:S02]  /*5200*/  MOV R10, UR13 ;  /* 0x0000000d000a7c02 */ /* 0x000fe40008000f00 */
[----:B------:R-:W-:Y:S02]  /*5210*/  MOV R11, UR13 ;  /* 0x0000000d000b7c02 */ /* 0x000fe40008000f00 */
[----:B------:R-:W-:-:S07]  /*5220*/  MOV R0, UR9 ;  /* 0x0000000900007c02 */ /* 0x000fce0008000f00 */
.L_x_60:
[----:B-1----:R1:W2:Y:S02]  /*5230*/  SYNCS.PHASECHK.TRANS64.TRYWAIT P0, [R0+URZ+0x31488], R11 ;  /* 0x0314880b000075a7 */ /* 0x0022a400080011ff */
[----:B--2---:R-:W-:Y:S05]  /*5240*/  @!P0 NANOSLEEP.SYNCS 0x989680 ;  /* 0x009896800000895d */ /* 0x004fea0003900000 */
[----:B------:R-:W2:Y:S02]  /*5250*/  @!P0 SYNCS.PHASECHK.TRANS64 P0, [R0+URZ+0x31488], R11 ;  /* 0x0314880b000085a7 */ /* 0x000ea400080010ff */
[----:B--2---:R-:W-:Y:S05]  /*5260*/  @!P0 BRA `(.L_x_60) ;  /* 0xfffffffc00f08947 */ /* 0x004fea000383ffff */
[----:B------:R-:W-:Y:S05]  /*5270*/  BRA `(.L_x_61) ;  /* 0xffffffbc009c7947 */ /* 0x000fea000383ffff */
.L_x_20:
[----:B------:R-:W-:Y:S02]  /*5280*/  MOV R2, UR13 ;  /* 0x0000000d00027c02 */ /* 0x000fe40008000f00 */
[----:B------:R-:W-:Y:S07]  /*5290*/  MOV R10, R11 ;  /* 0x0000000b000a7202 */ /* 0x000fee0000000f00 */
.L_x_62:
[----:B-1----:R1:W2:Y:S02]  /*52a0*/  SYNCS.PHASECHK.TRANS64.TRYWAIT P0, [R2+URZ+0x31450], R11 ;  /* 0x0314500b020075a7 */ /* 0x0022a400080011ff */
[----:B--2---:R-:W-:Y:S05]  /*52b0*/  @!P0 NANOSLEEP.SYNCS 0x989680 ;  /* 0x009896800000895d */ /* 0x004fea0003900000 */
[----:B------:R-:W2:Y:S02]  /*52c0*/  @!P0 SYNCS.PHASECHK.TRANS64 P0, [R2+URZ+0x31450], R11 ;  /* 0x0314500b020085a7 */ /* 0x000ea400080010ff */
[----:B--2---:R-:W-:Y:S05]  /*52d0*/  @!P0 BRA `(.L_x_62) ;  /* 0xfffffffc00f08947 */ /* 0x004fea000383ffff */
[----:B------:R-:W-:Y:S05]  /*52e0*/  BRA `(.L_x_63) ;  /* 0xffffffbc00a87947 */ /* 0x000fea000383ffff */
.L_x_22:
[----:B------:R-:W-:Y:S02]  /*52f0*/  MOV R0, UR9 ;  /* 0x0000000900007c02 */ /* 0x000fe40008000f00 */
[----:B------:R-:W-:Y:S07]  /*5300*/  MOV R12, R13 ;  /* 0x0000000d000c7202 */ /* 0x000fee0000000f00 */
.L_x_64:
[----:B-1----:R1:W2:Y:S02]  /*5310*/  SYNCS.PHASECHK.TRANS64.TRYWAIT P0, [R0+URZ+0x31450], R13 ;  /* 0x0314500d000075a7 */ /* 0x0022a400080011ff */
[----:B--2---:R-:W-:Y:S05]  /*5320*/  @!P0 NANOSLEEP.SYNCS 0x989680 ;  /* 0x009896800000895d */ /* 0x004fea0003900000 */
[----:B------:R-:W2:Y:S02]  /*5330*/  @!P0 SYNCS.PHASECHK.TRANS64 P0, [R0+URZ+0x31450], R13 ;  /* 0x0314500d000085a7 */ /* 0x000ea400080010ff */
[----:B--2---:R-:W-:Y:S05]  /*5340*/  @!P0 BRA `(.L_x_64) ;  /* 0xfffffffc00f08947 */ /* 0x004fea000383ffff */
[----:B------:R-:W-:Y:S05]  /*5350*/  BRA `(.L_x_65) ;  /* 0xffffffc000687947 */ /* 0x000fea000383ffff */
.L_x_26:
[----:B------:R-:W-:Y:S07]  /*5360*/  MOV R4, R5 ;  /* 0x0000000500047202 */ /* 0x000fee0000000f00 */
.L_x_66:
[----:B-1----:R1:W2:Y:S02]  /*5370*/  SYNCS.PHASECHK.TRANS64.TRYWAIT P0, [R8+URZ+0x28], R5 ;  /* 0x00002805080075a7 */ /* 0x0022a400080011ff */
[----:B--2---:R-:W-:Y:S05]  /*5380*/  @!P0 NANOSLEEP.SYNCS 0x989680 ;  /* 0x009896800000895d */ /* 0x004fea0003900000 */
[----:B------:R-:W2:Y:S02]  /*5390*/  @!P0 SYNCS.PHASECHK.TRANS64 P0, [R8+URZ+0x28], R5 ;  /* 0x00002805080085a7 */ /* 0x000ea400080010ff */
[----:B--2---:R-:W-:Y:S05]  /*53a0*/  @!P0 BRA `(.L_x_66) ;  /* 0xfffffffc00f08947 */ /* 0x004fea000383ffff */
[----:B------:R-:W-:Y:S05]  /*53b0*/  BRA `(.L_x_67) ;  /* 0xffffffc400f47947 */ /* 0x000fea000383ffff */
.L_x_27:
[-C--:B------:R-:W-:Y:S02]  /*53c0*/  MOV R4, R29.reuse ;  /* 0x0000001d00047202 */ /* 0x080fe40000000f00 */
[----:B------:R-:W-:Y:S07]  /*53d0*/  MOV R5, R29 ;  /* 0x0000001d00057202 */ /* 0x000fee0000000f00 */
.L_x_68:
[----:B-1----:R1:W2:Y:S02]  /*53e0*/  SYNCS.PHASECHK.TRANS64.TRYWAIT P1, [R28+URZ+0x28], R5 ;  /* 0x000028051c0075a7 */ /* 0x0022a400080211ff */
[----:B--2---:R-:W-:Y:S05]  /*53f0*/  @!P1 NANOSLEEP.SYNCS 0x989680 ;  /* 0x009896800000995d */ /* 0x004fea0003900000 */
[----:B------:R-:W2:Y:S02]  /*5400*/  @!P1 SYNCS.PHASECHK.TRANS64 P1, [R28+URZ+0x28], R5 ;  /* 0x000028051c0095a7 */ /* 0x000ea400080210ff */
[----:B--2---:R-:W-:Y:S05]  /*5410*/  @!P1 BRA `(.L_x_68) ;  /* 0xfffffffc00f09947 */ /* 0x004fea000383ffff */
[----:B------:R-:W-:Y:S05]  /*5420*/  BRA `(.L_x_69) ;  /* 0xffffffcc00007947 */ /* 0x000fea000383ffff */
.L_x_28:
[----:B------:R-:W-:Y:S07]  /*5430*/  MOV R28, R29 ;  /* 0x0000001d001c7202 */ /* 0x000fee0000000f00 */
.L_x_70:
[----:B-1----:R1:W2:Y:S02]  /*5440*/  SYNCS.PHASECHK.TRANS64.TRYWAIT P1, [R20+URZ+0x28], R29 ;  /* 0x0000281d140075a7 */ /* 0x0022a400080211ff */
[----:B--2---:R-:W-:Y:S05]  /*5450*/  @!P1 NANOSLEEP.SYNCS 0x989680 ;  /* 0x009896800000995d */ /* 0x004fea0003900000 */
[----:B------:R-:W2:Y:S02]  /*5460*/  @!P1 SYNCS.PHASECHK.TRANS64 P1, [R20+URZ+0x28], R29 ;  /* 0x0000281d140095a7 */ /* 0x000ea400080210ff */
[----:B--2---:R-:W-:Y:S05]  /*5470*/  @!P1 BRA `(.L_x_70) ;  /* 0xfffffffc00f09947 */ /* 0x004fea000383ffff */
[----:B------:R-:W-:Y:S05]  /*5480*/  BRA `(.L_x_71) ;  /* 0xffffffcc00647947 */ /* 0x000fea000383ffff */
.L_x_29:
[----:B------:R-:W-:Y:S07]  /*5490*/  MOV R28, R29 ;  /* 0x0000001d001c7202 */ /* 0x000fee0000000f00 */
.L_x_72:
[----:B-1----:R1:W2:Y:S02]  /*54a0*/  SYNCS.PHASECHK.TRANS64.TRYWAIT P1, [R4+URZ+0x28], R29 ;  /* 0x0000281d040075a7 */ /* 0x0022a400080211ff */
[----:B--2---:R-:W-:Y:S05]  /*54b0*/  @!P1 NANOSLEEP.SYNCS 0x989680 ;  /* 0x009896800000995d */ /* 0x004fea0003900000 */
[----:B------:R-:W2:Y:S02]  /*54c0*/  @!P1 SYNCS.PHASECHK.TRANS64 P1, [R4+URZ+0x28], R29 ;  /* 0x0000281d040095a7 */ /* 0x000ea400080210ff */
[----:B--2---:R-:W-:Y:S05]  /*54d0*/  @!P1 BRA `(.L_x_72) ;  /* 0xfffffffc00f09947 */ /* 0x004fea000383ffff */
[----:B------:R-:W-:Y:S05]  /*54e0*/  BRA `(.L_x_73) ;  /* 0xffffffcc00c47947 */ /* 0x000fea000383ffff */
.L_x_30:
[----:B------:R-:W-:Y:S07]  /*54f0*/  MOV R28, R29 ;  /* 0x0000001d001c7202 */ /* 0x000fee0000000f00 */
.L_x_74:
[----:B-1----:R1:W2:Y:S02]  /*5500*/  SYNCS.PHASECHK.TRANS64.TRYWAIT P1, [R8+URZ+0x28], R29 ;  /* 0x0000281d080075a7 */ /* 0x0022a400080211ff */
[----:B--2---:R-:W-:Y:S05]  /*5510*/  @!P1 NANOSLEEP.SYNCS 0x989680 ;  /* 0x009896800000995d */ /* 0x004fea0003900000 */
[----:B------:R-:W2:Y:S02]  /*5520*/  @!P1 SYNCS.PHASECHK.TRANS64 P1, [R8+URZ+0x28], R29 ;  /* 0x0000281d080095a7 */ /* 0x000ea400080210ff */
[----:B--2---:R-:W-:Y:S05]  /*5530*/  @!P1 BRA `(.L_x_74) ;  /* 0xfffffffc00f09947 */ /* 0x004fea000383ffff */
[----:B------:R-:W-:Y:S05]  /*5540*/  BRA `(.L_x_75) ;  /* 0xffffffd000287947 */ /* 0x000fea000383ffff */
.L_x_31:
[----:B------:R-:W-:Y:S07]  /*5550*/  MOV R28, R29 ;  /* 0x0000001d001c7202 */ /* 0x000fee0000000f00 */
.L_x_76:
[----:B-1----:R1:W2:Y:S02]  /*5560*/  SYNCS.PHASECHK.TRANS64.TRYWAIT P1, [R4+URZ+0x28], R29 ;  /* 0x0000281d040075a7 */ /* 0x0022a400080211ff */
[----:B--2---:R-:W-:Y:S05]  /*5570*/  @!P1 NANOSLEEP.SYNCS 0x989680 ;  /* 0x009896800000995d */ /* 0x004fea0003900000 */
[----:B------:R-:W2:Y:S02]  /*5580*/  @!P1 SYNCS.PHASECHK.TRANS64 P1, [R4+URZ+0x28], R29 ;  /* 0x0000281d040095a7 */ /* 0x000ea400080210ff */
[----:B--2---:R-:W-:Y:S05]  /*5590*/  @!P1 BRA `(.L_x_76) ;  /* 0xfffffffc00f09947 */ /* 0x004fea000383ffff */
[----:B------:R-:W-:Y:S05]  /*55a0*/  BRA `(.L_x_77) ;  /* 0xffffffd000c87947 */ /* 0x000fea000383ffff */
.L_x_32:
[----:B------:R-:W-:Y:S07]  /*55b0*/  MOV R28, R29 ;  /* 0x0000001d001c7202 */ /* 0x000fee0000000f00 */
.L_x_78:
[----:B-1----:R1:W2:Y:S02]  /*55c0*/  SYNCS.PHASECHK.TRANS64.TRYWAIT P1, [R8+URZ+0x28], R29 ;  /* 0x0000281d080075a7 */ /* 0x0022a400080211ff */
[----:B--2---:R-:W-:Y:S05]  /*55d0*/  @!P1 NANOSLEEP.SYNCS 0x989680 ;  /* 0x009896800000995d */ /* 0x004fea0003900000 */
[----:B------:R-:W2:Y:S02]  /*55e0*/  @!P1 SYNCS.PHASECHK.TRANS64 P1, [R8+URZ+0x28], R29 ;  /* 0x0000281d080095a7 */ /* 0x000ea400080210ff */
[----:B--2---:R-:W-:Y:S05]  /*55f0*/  @!P1 BRA `(.L_x_78) ;  /* 0xfffffffc00f09947 */ /* 0x004fea000383ffff */
[----:B------:R-:W-:Y:S05]  /*5600*/  BRA `(.L_x_79) ;  /* 0xffffffd400287947 */ /* 0x000fea000383ffff */
.L_x_33:
[----:B------:R-:W-:Y:S07]  /*5610*/  MOV R28, R29 ;  /* 0x0000001d001c7202 */ /* 0x000fee0000000f00 */
.L_x_80:
[----:B-1----:R1:W2:Y:S02]  /*5620*/  SYNCS.PHASECHK.TRANS64.TRYWAIT P1, [R4+URZ+0x28], R29 ;  /* 0x0000281d040075a7 */ /* 0x0022a400080211ff */
[----:B--2---:R-:W-:Y:S05]  /*5630*/  @!P1 NANOSLEEP.SYNCS 0x989680 ;  /* 0x009896800000995d */ /* 0x004fea0003900000 */
[----:B------:R-:W2:Y:S02]  /*5640*/  @!P1 SYNCS.PHASECHK.TRANS64 P1, [R4+URZ+0x28], R29 ;  /* 0x0000281d040095a7 */ /* 0x000ea400080210ff */
[----:B--2---:R-:W-:Y:S05]  /*5650*/  @!P1 BRA `(.L_x_80) ;  /* 0xfffffffc00f09947 */ /* 0x004fea000383ffff */
[----:B------:R-:W-:Y:S05]  /*5660*/  BRA `(.L_x_81) ;  /* 0xffffffd400887947 */ /* 0x000fea000383ffff */
.L_x_34:
[----:B------:R-:W-:Y:S07]  /*5670*/  MOV R28, R29 ;  /* 0x0000001d001c7202 */ /* 0x000fee0000000f00 */
.L_x_82:
[----:B-1----:R1:W2:Y:S02]  /*5680*/  SYNCS.PHASECHK.TRANS64.TRYWAIT P1, [R8+URZ+0x28], R29 ;  /* 0x0000281d080075a7 */ /* 0x0022a400080211ff */
[----:B--2---:R-:W-:Y:S05]  /*5690*/  @!P1 NANOSLEEP.SYNCS 0x989680 ;  /* 0x009896800000995d */ /* 0x004fea0003900000 */
[----:B------:R-:W2:Y:S02]  /*56a0*/  @!P1 SYNCS.PHASECHK.TRANS64 P1, [R8+URZ+0x28], R29 ;  /* 0x0000281d080095a7 */ /* 0x000ea400080210ff */
[----:B--2---:R-:W-:Y:S05]  /*56b0*/  @!P1 BRA `(.L_x_82) ;  /* 0xfffffffc00f09947 */ /* 0x004fea000383ffff */
[----:B------:R-:W-:Y:S05]  /*56c0*/  BRA `(.L_x_83) ;  /* 0xffffffd400ec7947 */ /* 0x000fea000383ffff */
.L_x_35:
[----:B------:R-:W-:Y:S07]  /*56d0*/  MOV R28, R29 ;  /* 0x0000001d001c7202 */ /* 0x000fee0000000f00 */
.L_x_84:
[----:B-1----:R1:W2:Y:S02]  /*56e0*/  SYNCS.PHASECHK.TRANS64.TRYWAIT P1, [R4+URZ+0x28], R29 ;  /* 0x0000281d040075a7 */ /* 0x0022a400080211ff */
[----:B--2---:R-:W-:Y:S05]  /*56f0*/  @!P1 NANOSLEEP.SYNCS 0x989680 ;  /* 0x009896800000995d */ /* 0x004fea0003900000 */
[----:B------:R-:W2:Y:S02]  /*5700*/  @!P1 SYNCS.PHASECHK.TRANS64 P1, [R4+URZ+0x28], R29 ;  /* 0x0000281d040095a7 */ /* 0x000ea400080210ff */
[----:B--2---:R-:W-:Y:S05]  /*5710*/  @!P1 BRA `(.L_x_84) ;  /* 0xfffffffc00f09947 */ /* 0x004fea000383ffff */
[----:B------:R-:W-:Y:S05]  /*5720*/  BRA `(.L_x_85) ;  /* 0xffffffd8008c7947 */ /* 0x000fea000383ffff */
.L_x_36:
[----:B------:R-:W-:Y:S07]  /*5730*/  MOV R28, R29 ;  /* 0x0000001d001c7202 */ /* 0x000fee0000000f00 */
.L_x_86:
[----:B-1----:R1:W2:Y:S02]  /*5740*/  SYNCS.PHASECHK.TRANS64.TRYWAIT P1, [R8+URZ+0x28], R29 ;  /* 0x0000281d080075a7 */ /* 0x0022a400080211ff */
[----:B--2---:R-:W-:Y:S05]  /*5750*/  @!P1 NANOSLEEP.SYNCS 0x989680 ;  /* 0x009896800000995d */ /* 0x004fea0003900000 */
[----:B------:R-:W2:Y:S02]  /*5760*/  @!P1 SYNCS.PHASECHK.TRANS64 P1, [R8+URZ+0x28], R29 ;  /* 0x0000281d080095a7 */ /* 0x000ea400080210ff */
[----:B--2---:R-:W-:Y:S05]  /*5770*/  @!P1 BRA `(.L_x_86) ;  /* 0xfffffffc00f09947 */ /* 0x004fea000383ffff */
[----:B------:R-:W-:Y:S05]  /*5780*/  BRA `(.L_x_87) ;  /* 0xffffffd800ec7947 */ /* 0x000fea000383ffff */
.L_x_37:
[----:B------:R-:W-:Y:S07]  /*5790*/  MOV R28, R29 ;  /* 0x0000001d001c7202 */ /* 0x000fee0000000f00 */
.L_x_88:
[----:B-1----:R1:W2:Y:S02]  /*57a0*/  SYNCS.PHASECHK.TRANS64.TRYWAIT P1, [R4+URZ+0x28], R29 ;  /* 0x0000281d040075a7 */ /* 0x0022a400080211ff */
[----:B--2---:R-:W-:Y:S05]  /*57b0*/  @!P1 NANOSLEEP.SYNCS 0x989680 ;  /* 0x009896800000995d */ /* 0x004fea0003900000 */
[----:B------:R-:W2:Y:S02]  /*57c0*/  @!P1 SYNCS.PHASECHK.TRANS64 P1, [R4+URZ+0x28], R29 ;  /* 0x0000281d040095a7 */ /* 0x000ea400080210ff */
[----:B--2---:R-:W-:Y:S05]  /*57d0*/  @!P1 BRA `(.L_x_88) ;  /* 0xfffffffc00f09947 */ /* 0x004fea000383ffff */
[----:B------:R-:W-:Y:S05]  /*57e0*/  BRA `(.L_x_89) ;  /* 0xffffffdc004c7947 */ /* 0x000fea000383ffff */
.L_x_38:
[----:B------:R-:W-:Y:S07]  /*57f0*/  MOV R28, R29 ;  /* 0x0000001d001c7202 */ /* 0x000fee0000000f00 */
.L_x_90:
[----:B-1----:R1:W2:Y:S02]  /*5800*/  SYNCS.PHASECHK.TRANS64.TRYWAIT P0, [R8+URZ+0x28], R29 ;  /* 0x0000281d080075a7 */ /* 0x0022a400080011ff */
[----:B--2---:R-:W-:Y:S05]  /*5810*/  @!P0 NANOSLEEP.SYNCS 0x989680 ;  /* 0x009896800000895d */ /* 0x004fea0003900000 */
[----:B------:R-:W2:Y:S02]  /*5820*/  @!P0 SYNCS.PHASECHK.TRANS64 P0, [R8+URZ+0x28], R29 ;  /* 0x0000281d080085a7 */ /* 0x000ea400080010ff */
[----:B--2---:R-:W-:Y:S05]  /*5830*/  @!P0 BRA `(.L_x_90) ;  /* 0xfffffffc00f08947 */ /* 0x004fea000383ffff */
[----:B------:R-:W-:Y:S05]  /*5840*/  BRA `(.L_x_91) ;  /* 0xffffffdc00ac7947 */ /* 0x000fea000383ffff */
.L_x_39:
[----:B------:R-:W-:Y:S07]  /*5850*/  MOV R24, R25 ;  /* 0x0000001900187202 */ /* 0x000fee0000000f00 */
.L_x_92:
[----:B-1----:R1:W2:Y:S02]  /*5860*/  SYNCS.PHASECHK.TRANS64.TRYWAIT P1, [R4+URZ+0x28], R25 ;  /* 0x00002819040075a7 */ /* 0x0022a400080211ff */
[----:B--2---:R-:W-:Y:S05]  /*5870*/  @!P1 NANOSLEEP.SYNCS 0x989680 ;  /* 0x009896800000995d */ /* 0x004fea0003900000 */
[----:B------:R-:W2:Y:S02]  /*5880*/  @!P1 SYNCS.PHASECHK.TRANS64 P1, [R4+URZ+0x28], R25 ;  /* 0x00002819040095a7 */ /* 0x000ea400080210ff */
[----:B--2---:R-:W-:Y:S05]  /*5890*/  @!P1 BRA `(.L_x_92) ;  /* 0xfffffffc00f09947 */ /* 0x004fea000383ffff */
[----:B------:R-:W-:Y:S05]  /*58a0*/  BRA `(.L_x_93) ;  /* 0xffffffe000547947 */ /* 0x000fea000383ffff */
.L_x_40:
[----:B-1----:R-:W-:Y:S07]  /*58b0*/  MOV R4, R5 ;  /* 0x0000000500047202 */ /* 0x002fee0000000f00 */
.L_x_94:
[----:B-1----:R1:W2:Y:S02]  /*58c0*/  SYNCS.PHASECHK.TRANS64.TRYWAIT P1, [R0+URZ+0x28], R5 ;  /* 0x00002805000075a7 */ /* 0x0022a400080211ff */
[----:B--2---:R-:W-:Y:S05]  /*58d0*/  @!P1 NANOSLEEP.SYNCS 0x989680 ;  /* 0x009896800000995d */ /* 0x004fea0003900000 */
[----:B------:R-:W2:Y:S02]  /*58e0*/  @!P1 SYNCS.PHASECHK.TRANS64 P1, [R0+URZ+0x28], R5 ;  /* 0x00002805000095a7 */ /* 0x000ea400080210ff */
[----:B--2---:R-:W-:Y:S05]  /*58f0*/  @!P1 BRA `(.L_x_94) ;  /* 0xfffffffc00f09947 */ /* 0x004fea000383ffff */
[----:B------:R-:W-:Y:S05]  /*5900*/  BRA `(.L_x_95) ;  /* 0xffffffe000b47947 */ /* 0x000fea000383ffff */
.L_x_41:
[-C--:B------:R-:W-:Y:S02]  /*5910*/  MOV R24, R3.reuse ;  /* 0x0000000300187202 */ /* 0x080fe40000000f00 */
[----:B------:R-:W-:Y:S07]  /*5920*/  MOV R25, R3 ;  /* 0x0000000300197202 */ /* 0x000fee0000000f00 */
.L_x_96:
[----:B-1----:R1:W2:Y:S02]  /*5930*/  SYNCS.PHASECHK.TRANS64.TRYWAIT P0, [R4+URZ+0x28], R25 ;  /* 0x00002819040075a7 */ /* 0x0022a400080011ff */
[----:B--2---:R-:W-:Y:S05]  /*5940*/  @!P0 NANOSLEEP.SYNCS 0x989680 ;  /* 0x009896800000895d */ /* 0x004fea0003900000 */
[----:B------:R-:W2:Y:S02]  /*5950*/  @!P0 SYNCS.PHASECHK.TRANS64 P0, [R4+URZ+0x28], R25 ;  /* 0x00002819040085a7 */ /* 0x000ea400080010ff */
[----:B--2---:R-:W-:Y:S05]  /*5960*/  @!P0 BRA `(.L_x_96) ;  /* 0xfffffffc00f08947 */ /* 0x004fea000383ffff */
[----:B------:R-:W-:Y:S05]  /*5970*/  BRA `(.L_x_97) ;  /* 0xffffffe400007947 */ /* 0x000fea000383ffff */
.L_x_45:
[----:B------:R-:W-:-:S07]  /*5980*/  MOV R4, R5 ;  /* 0x0000000500047202 */ /* 0x000fce0000000f00 */
.L_x_98:
[----:B-1----:R1:W2:Y:S02]  /*5990*/  SYNCS.PHASECHK.TRANS64.TRYWAIT P1, [R20+URZ+0x31478], R5 ;  /* 0x03147805140075a7 */ /* 0x0022a400080211ff */
[----:B--2---:R-:W-:Y:S05]  /*59a0*/  @!P1 NANOSLEEP.SYNCS 0x989680 ;  /* 0x009896800000995d */ /* 0x004fea0003900000 */
[----:B------:R-:W2:Y:S02]  /*59b0*/  @!P1 SYNCS.PHASECHK.TRANS64 P1, [R20+URZ+0x31478], R5 ;  /* 0x03147805140095a7 */ /* 0x000ea400080210ff */
[----:B--2---:R-:W-:Y:S05]  /*59c0*/  @!P1 BRA `(.L_x_98) ;  /* 0xfffffffc00f09947 */ /* 0x004fea000383ffff */
[----:B------:R-:W-:Y:S05]  /*59d0*/  BRA `(.L_x_99) ;  /* 0xffffffe800787947 */ /* 0x000fea000383ffff */
        .weak           $__internal_0_$__cuda_sm10x_tcgen05_guardrail_trap_col_being_dealloced_not_returned_by_alloc
        .type           $__internal_0_$__cuda_sm10x_tcgen05_guardrail_trap_col_being_dealloced_not_returned_by_alloc,@function
        .size           $__internal_0_$__cuda_sm10x_tcgen05_guardrail_trap_col_being_dealloced_not_returned_by_alloc,($__internal_1_$__cuda_sm10x_tcgen05_guardrail_trap_phase_invalid_during_alloc - $__internal_0_$__cuda_sm10x_tcgen05_guardrail_trap_col_being_dealloced_not_returned_by_alloc)
$__internal_0_$__cuda_sm10x_tcgen05_guardrail_trap_col_being_dealloced_not_returned_by_alloc:
[----:B------:R-:W-:Y:S05]  /*59e0*/  BPT.TRAP 0x1 ;  /* 0x000000040000795c */ /* 0x000fea0000300000 */
[----:B------:R-:W-:-:S04]  /*59f0*/  HFMA2 R3, -RZ, RZ, 0, 0 ;  /* 0x00000000ff037431 */ /* 0x000fc800000001ff */
[----:B------:R-:W-:Y:S05]  /*5a00*/  RET.REL.NODEC R2 `(_ZN9deep_gemm24sm100_fp8_gemm_1d1d_implILN4cute4UMMA5MajorE0ELS3_0ELj0ELj7168ELj2048ELj128ELj128ELj128ELj64ELj128ELj128ELj128ELj5ELj128ELj128ELj1ELb0ELj140ELNS_8GemmTypeE1ELb0EN7cutlass10bfloat16_tENS_16EpilogueIdentityEEEvPijjj14CUtensorMap_stS9_S9_S9_S9_) ;  /* 0xffffffa4027c7950 */ /* 0x000fea0003c3ffff */
        .weak           $__internal_1_$__cuda_sm10x_tcgen05_guardrail_trap_phase_invalid_during_alloc
        .type           $__internal_1_$__cuda_sm10x_tcgen05_guardrail_trap_phase_invalid_during_alloc,@function
        .size           $__internal_1_$__cuda_sm10x_tcgen05_guardrail_trap_phase_invalid_during_alloc,($__internal_2_$__cuda_sm10x_tcgen05_guardrail_trap_unallocated_columns_being_dealloced - $__internal_1_$__cuda_sm10x_tcgen05_guardrail_trap_phase_invalid_during_alloc)
$__internal_1_$__cuda_sm10x_tcgen05_guardrail_trap_phase_invalid_during_alloc:
[----:B------:R-:W-:Y:S05]  /*5a10*/  BPT.TRAP 0x1 ;  /* 0x000000040000795c */ /* 0x000fea0000300000 */
[----:B------:R-:W-:-:S04]  /*5a20*/  MOV R3, 0x0 ;  /* 0x0000000000037802 */ /* 0x000fc80000000f00 */
[----:B------:R-:W-:Y:S05]  /*5a30*/  RET.REL.NODEC R2 `(_ZN9deep_gemm24sm100_fp8_gemm_1d1d_implILN4cute4UMMA5MajorE0ELS3_0ELj0ELj7168ELj2048ELj128ELj128ELj128ELj64ELj128ELj128ELj128ELj5ELj128ELj128ELj1ELb0ELj140ELNS_8GemmTypeE1ELb0EN7cutlass10bfloat16_tENS_16EpilogueIdentityEEEvPijjj14CUtensorMap_stS9_S9_S9_S9_) ;  /* 0xffffffa402707950 */ /* 0x000fea0003c3ffff */
        .weak           $__internal_2_$__cuda_sm10x_tcgen05_guardrail_trap_unallocated_columns_being_dealloced
        .type           $__internal_2_$__cuda_sm10x_tcgen05_guardrail_trap_unallocated_columns_being_dealloced,@function
        .size           $__internal_2_$__cuda_sm10x_tcgen05_guardrail_trap_unallocated_columns_being_dealloced,($__internal_3_$__cuda_sm20_div_u16 - $__internal_2_$__cuda_sm10x_tcgen05_guardrail_trap_unallocated_columns_being_dealloced)
$__internal_2_$__cuda_sm10x_tcgen05_guardrail_trap_unallocated_columns_being_dealloced:
[----:B------:R-:W-:Y:S05]  /*5a40*/  BPT.TRAP 0x1 ;  /* 0x000000040000795c */ /* 0x000fea0000300000 */
[----:B------:R-:W-:-:S04]  /*5a50*/  HFMA2 R3, -RZ, RZ, 0, 0 ;  /* 0x00000000ff037431 */ /* 0x000fc800000001ff */
[----:B------:R-:W-:Y:S05]  /*5a60*/  RET.REL.NODEC R2 `(_ZN9deep_gemm24sm100_fp8_gemm_1d1d_implILN4cute4UMMA5MajorE0ELS3_0ELj0ELj7168ELj2048ELj128ELj128ELj128ELj64ELj128ELj128ELj128ELj5ELj128ELj128ELj1ELb0ELj140ELNS_8GemmTypeE1ELb0EN7cutlass10bfloat16_tENS_16EpilogueIdentityEEEvPijjj14CUtensorMap_stS9_S9_S9_S9_) ;  /* 0xffffffa402647950 */ /* 0x000fea0003c3ffff */
        .weak           $__internal_3_$__cuda_sm20_div_u16
        .type           $__internal_3_$__cuda_sm20_div_u16,@function
        .size           $__internal_3_$__cuda_sm20_div_u16,(.L_x_104 - $__internal_3_$__cuda_sm20_div_u16)
$__internal_3_$__cuda_sm20_div_u16:
[----:B------:R-:W1:Y:S01]  /*5a70*/  I2F.U16 R8, R48 ;  /* 0x0000003000087306 */ /* 0x000e620000101000 */
[----:B------:R-:W-:-:S07]  /*5a80*/  IMAD.MOV.U32 R0, RZ, RZ, 0x4b800000 ;  /* 0x4b800000ff007424 */ /* 0x000fce00078e00ff */
[----:B------:R-:W-:Y:S01]  /*5a90*/  I2F.U16.RZ R5, R5 ;  /* 0x0000000500057306 */ /* 0x000fe2000010d000 */
[C---:B-1----:R-:W-:Y:S02]  /*5aa0*/  FSETP.GEU.AND P1, PT, |R8|.reuse, 1.175494350822287508e-38, PT ;  /* 0x008000000800780b */ /* 0x042fe40003f2e200 */
[----:B------:R-:W-:Y:S02]  /*5ab0*/  FSETP.GT.AND P3, PT, |R8|, 8.50705917302346158658e+37, PT ;  /* 0x7e8000000800780b */ /* 0x000fe40003f64200 */
[----:B------:R-:W-:Y:S02]  /*5ac0*/  FSEL R0, R0, 1, !P1 ;  /* 0x3f80000000007808 */ /* 0x000fe40004800000 */
[----:B------:R-:W-:Y:S02]  /*5ad0*/  ISETP.NE.U32.AND P1, PT, R48, RZ, PT ;  /* 0x000000ff3000720c */ /* 0x000fe40003f25070 */
[----:B------:R-:W-:-:S05]  /*5ae0*/  FSEL R9, R0, 0.25, !P3 ;  /* 0x3e80000000097808 */ /* 0x000fca0005800000 */
[----:B------:R-:W-:-:S04]  /*5af0*/  FMUL R8, R8, R9 ;  /* 0x0000000908087220 */ /* 0x000fc80000400000 */
[----:B------:R-:W1:Y:S02]  /*5b00*/  MUFU.RCP R0, R8 ;  /* 0x0000000800007308 */ /* 0x000e640000001000 */
[----:B-1----:R-:W-:-:S04]  /*5b10*/  FMUL R0, R9, R0 ;  /* 0x0000000009007220 */ /* 0x002fc80000400000 */
[----:B------:R-:W-:-:S04]  /*5b20*/  VIADD R0, R0, 0x2 ;  /* 0x0000000200007836 */ /* 0x000fc80000000000 */
[----:B------:R-:W-:Y:S01]  /*5b30*/  FMUL.RZ R9, R5, R0 ;  /* 0x0000000005097220 */ /* 0x000fe2000040c000 */
[----:B------:R-:W-:-:S03]  /*5b40*/  IMAD.MOV.U32 R5, RZ, RZ, 0x0 ;  /* 0x00000000ff057424 */ /* 0x000fc600078e00ff */
[----:B------:R-:W1:Y:S02]  /*5b50*/  F2I.U32.TRUNC.NTZ R0, R9 ;  /* 0x0000000900007305 */ /* 0x000e64000020f000 */
[----:B-1----:R-:W-:Y:S02]  /*5b60*/  LOP3.LUT R0, R0, 0xffff, RZ, 0xc0, !PT ;  /* 0x0000ffff00007812 */ /* 0x002fe400078ec0ff */
[----:B------:R-:W-:Y:S01]  /*5b70*/  @!P1 MOV R0, 0xffffffff ;  /* 0xffffffff00009802 */ /* 0x000fe20000000f00 */
[----:B------:R-:W-:Y:S06]  /*5b80*/  RET.REL.NODEC R4 `(_ZN9deep_gemm24sm100_fp8_gemm_1d1d_implILN4cute4UMMA5MajorE0ELS3_0ELj0ELj7168ELj2048ELj128ELj128ELj128ELj64ELj128ELj128ELj128ELj5ELj128ELj128ELj1ELb0ELj140ELNS_8GemmTypeE1ELb0EN7cutlass10bfloat16_tENS_16EpilogueIdentityEEEvPijjj14CUtensorMap_stS9_S9_S9_S9_) ;  /* 0xffffffa4041c7950 */ /* 0x000fec0003c3ffff */
.L_x_100:
[----:B------:R-:W-:-:S00]  /*5b90*/  BRA `(.L_x_100) ;  /* 0xfffffffc00fc7947 */ /* 0x000fc0000383ffff */
[----:B------:R-:W-:-:S00]  /*5ba0*/  NOP ;  /* 0x0000000000007918 */ /* 0x000fc00000000000 */
        /* <DEDUP_REMOVED lines=13> */
.L_x_104:


//--------------------- .nv.shared._ZN9deep_gemm24sm100_fp8_gemm_1d1d_implILN4cute4UMMA5MajorE0ELS3_0ELj0ELj7168ELj2048ELj128ELj128ELj128ELj64ELj128ELj128ELj128ELj5ELj128ELj128ELj1ELb0ELj140ELNS_8GemmTypeE1ELb0EN7cutlass10bfloat16_tENS_16EpilogueIdentityEEEvPijjj14CUtensorMap_stS9_S9_S9_S9_ --------------------------
	.section	.nv.shared._ZN9deep_gemm24sm100_fp8_gemm_1d1d_implILN4cute4UMMA5MajorE0ELS3_0ELj0ELj7168ELj2048ELj128ELj128ELj128ELj64ELj128ELj128ELj128ELj5ELj128ELj128ELj1ELb0ELj140ELNS_8GemmTypeE1ELb0EN7cutlass10bfloat16_tENS_16EpilogueIdentityEEEvPijjj14CUtensorMap_stS9_S9_S9_S9_,"aw",@nobits
	.sectionflags	@""
	.align	1024
	.zero		1024


//--------------------- .nv.shared.reserved.0     --------------------------
	.section	.nv.shared.reserved.0,"aw",@nobits
	.align	8
	.weak		__nv_reservedSMEM_offset_0_alias
	.size		__nv_reservedSMEM_offset_0_alias, 0, 64
	.other		__nv_reservedSMEM_offset_0_alias,@"STO_CUDA_RESERVED_SHARED STV_DEFAULT"
__nv_reservedSMEM_offset_0_alias:
	.zero		0
.nv.shared.reserved.0:
	.zero		64
	.weak		__nv_reservedSMEM_allocation_phase
	.type		__nv_reservedSMEM_allocation_phase,@object
	.size		__nv_reservedSMEM_allocation_phase,(.L_0 - __nv_reservedSMEM_allocation_phase)
__nv_reservedSMEM_allocation_phase:
	.zero		1
.L_0:
	.zero		7
	.weak		__nv_reservedSMEM_devtool_atexit_pc
	.type		__nv_reservedSMEM_devtool_atexit_pc,@object
	.size		__nv_reservedSMEM_devtool_atexit_pc,(__nv_reservedSMEM_allocation_mask - __nv_reservedSMEM_devtool_atexit_pc)
__nv_reservedSMEM_devtool_atexit_pc:
	.zero		8
	.weak		__nv_reservedSMEM_allocation_mask
	.type		__nv_reservedSMEM_allocation_mask,@object
	.size		__nv_reservedSMEM_allocation_mask,(.L_2 - __nv_reservedSMEM_allocation_mask)
__nv_reservedSMEM_allocation_mask:
	.zero		4
.L_2:


//--------------------- .nv.global                --------------------------
	.section	.nv.global,"aw",@nobits
.nv.global:
	.type		_ZN47_INTERNAL_388ede45_9_kernel_cu_0c18a787_28928324cute1_E,@object
	.size		_ZN47_INTERNAL_388ede45_9_kernel_cu_0c18a787_28928324cute1_E,(_ZN47_INTERNAL_388ede45_9_kernel_cu_0c18a787_28928324cuda3std3__45__cpo6cbeginE - _ZN47_INTERNAL_388ede45_9_kernel_cu_0c18a787_28928324cute1_E)
_ZN47_INTERNAL_388ede45_9_kernel_cu_0c18a787_28928324cute1_E:
	.zero		1
	.type		_ZN47_INTERNAL_388ede45_9_kernel_cu_0c18a787_28928324cuda3std3__45__cpo6cbeginE,@object
	.size		_ZN47_INTERNAL_388ede45_9_kernel_cu_0c18a787_28928324cuda3std3__45__cpo6cbeginE,(_ZN47_INTERNAL_388ede45_9_kernel_cu_0c18a787_28928324cuda3std3__48in_placeE - _ZN47_INTERNAL_388ede45_9_kernel_cu_0c18a787_28928324cuda3std3__45__cpo6cbeginE)
_ZN47_INTERNAL_388ede45_9_kernel_cu_0c18a787_28928324cuda3std3__45__cpo6cbeginE:
	.zero		1
	.type		_ZN47_INTERNAL_388ede45_9_kernel_cu_0c18a787_28928324cuda3std3__48in_placeE,@object
	.size		_ZN47_INTERNAL_388ede45_9_kernel_cu_0c18a787_28928324cuda3std3__48in_placeE,(_ZN47_INTERNAL_388ede45_9_kernel_cu_0c18a787_28928324cuda3std6ranges3__45__cpo9iter_moveE - _ZN47_INTERNAL_388ede45_9_kernel_cu_0c18a787_28928324cuda3std3__48in_placeE)
_ZN47_INTERNAL_388ede45_9_kernel_cu_0c18a787_28928324cuda3std3__48in_placeE:
	.zero		1
	.type		_ZN47_INTERNAL_388ede45_9_kernel_cu_0c18a787_28928324cuda3std6ranges3__45__cpo9iter_moveE,@object
	.size		_ZN47_INTERNAL_388ede45_9_kernel_cu_0c18a787_28928324cuda3std6ranges3__45__cpo9iter_moveE,(_ZN47_INTERNAL_388ede45_9_kernel_cu_0c18a787_28928324cuda3std3__45__cpo5beginE - _ZN47_INTERNAL_388ede45_9_kernel_cu_0c18a787_28928324cuda3std6ranges3__45__cpo9iter_moveE)
_ZN47_INTERNAL_388ede45_9_kernel_cu_0c18a787_28928324cuda3std6ranges3__45__cpo9iter_moveE:
	.zero		1
	.type		_ZN47_INTERNAL_388ede45_9_kernel_cu_0c18a787_28928324cuda3std3__45__cpo5beginE,@object
	.size		_ZN47_INTERNAL_388ede45_9_kernel_cu_0c18a787_28928324cuda3std3__45__cpo5beginE,(_ZN47_INTERNAL_388ede45_9_kernel_cu_0c18a787_28928324cuda3std3__449_GLOBAL__N__388ede45_9_kernel_cu_0c18a787_28928326ignoreE - _ZN47_INTERNAL_388ede45_9_kernel_cu_0c18a787_28928324cuda3std3__45__cpo5beginE)
_ZN47_INTERNAL_388ede45_9_kernel_cu_0c18a787_28928324cuda3std3__45__cpo5beginE:
	.zero		1
	.type		_ZN47_INTERNAL_388ede45_9_kernel_cu_0c18a787_28928324cuda3std3__449_GLOBAL__N__388ede45_9_kernel_cu_0c18a787_28928326ignoreE,@object
	.size		_ZN47_INTERNAL_388ede45_9_kernel_cu_0c18a787_28928324cuda3std3__449_GLOBAL__N__388ede45_9_kernel_cu_0c18a787_28928326ignoreE,(_ZN47_INTERNAL_388ede45_9_kernel_cu_0c18a787_28928324cute7productE - _ZN47_INTERNAL_388ede45_9_kernel_cu_0c18a787_28928324cuda3std3__449_GLOBAL__N__388ede45_9_kernel_cu_0c18a787_28928326ignoreE)
_ZN47_INTERNAL_388ede45_9_kernel_cu_0c18a787_28928324cuda3std3__449_GLOBAL__N__388ede45_9_kernel_cu_0c18a787_28928326ignoreE:
	.zero		1
	.type		_ZN47_INTERNAL_388ede45_9_kernel_cu_0c18a787_28928324cute7productE,@object
	.size		_ZN47_INTERNAL_388ede45_9_kernel_cu_0c18a787_28928324cute7productE,(_ZN47_INTERNAL_388ede45_9_kernel_cu_0c18a787_28928324cuda3std3__45__cpo3endE - _ZN47_INTERNAL_388ede45_9_kernel_cu_0c18a787_28928324cute7productE)
_ZN47_INTERNAL_388ede45_9_kernel_cu_0c18a787_28928324cute7productE:
	.zero		1
	.type		_ZN47_INTERNAL_388ede45_9_kernel_cu_0c18a787_28928324cuda3std3__45__cpo3endE,@object
	.size		_ZN47_INTERNAL_388ede45_9_kernel_cu_0c18a787_28928324cuda3std3__45__cpo3endE,(_ZN47_INTERNAL_388ede45_9_kernel_cu_0c18a787_28928324cuda3std3__419piecewise_constructE - _ZN47_INTERNAL_388ede45_9_kernel_cu_0c18a787_28928324cuda3std3__45__cpo3endE)
_ZN47_INTERNAL_388ede45_9_kernel_cu_0c18a787_28928324cuda3std3__45__cpo3endE:
	.zero		1
	.type		_ZN47_INTERNAL_388ede45_9_kernel_cu_0c18a787_28928324cuda3std3__419piecewise_constructE,@object
	.size		_ZN47_INTERNAL_388ede45_9_kernel_cu_0c18a787_28928324cuda3std3__419piecewise_constructE,(_ZN47_INTERNAL_388ede45_9_kernel_cu_0c18a787_28928324cuda3std3__45__cpo4cendE - _ZN47_INTERNAL_388ede45_9_kernel_cu_0c18a787_28928324cuda3std3__419piecewise_constructE)
_ZN47_INTERNAL_388ede45_9_kernel_cu_0c18a787_28928324cuda3std3__419piecewise_constructE:
	.zero		1
	.type		_ZN47_INTERNAL_388ede45_9_kernel_cu_0c18a787_28928324cuda3std3__45__cpo4cendE,@object
	.size		_ZN47_INTERNAL_388ede45_9_kernel_cu_0c18a787_28928324cuda3std3__45__cpo4cendE,(_ZN47_INTERNAL_388ede45_9_kernel_cu_0c18a787_28928324cuda3std6ranges3__45__cpo4swapE - _ZN47_INTERNAL_388ede45_9_kernel_cu_0c18a787_28928324cuda3std3__45__cpo4cendE)
_ZN47_INTERNAL_388ede45_9_kernel_cu_0c18a787_28928324cuda3std3__45__cpo4cendE:
	.zero		1
	.type		_ZN47_INTERNAL_388ede45_9_kernel_cu_0c18a787_28928324cuda3std6ranges3__45__cpo4swapE,@object
	.size		_ZN47_INTERNAL_388ede45_9_kernel_cu_0c18a787_28928324cuda3std6ranges3__45__cpo4swapE,(.L_10 - _ZN47_INTERNAL_388ede45_9_kernel_cu_0c18a787_28928324cuda3std6ranges3__45__cpo4swapE)
_ZN47_INTERNAL_388ede45_9_kernel_cu_0c18a787_28928324cuda3std6ranges3__45__cpo4swapE:
	.zero		1
.L_10:


//--------------------- .nv.constant0._ZN9deep_gemm24sm100_fp8_gemm_1d1d_implILN4cute4UMMA5MajorE0ELS3_0ELj0ELj7168ELj2048ELj128ELj128ELj128ELj64ELj128ELj128ELj128ELj5ELj128ELj128ELj1ELb0ELj140ELNS_8GemmTypeE1ELb0EN7cutlass10bfloat16_tENS_16EpilogueIdentityEEEvPijjj14CUtensorMap_stS9_S9_S9_S9_ --------------------------
	.section	.nv.constant0._ZN9deep_gemm24sm100_fp8_gemm_1d1d_implILN4cute4UMMA5MajorE0ELS3_0ELj0ELj7168ELj2048ELj128ELj128ELj128ELj64ELj128ELj128ELj128ELj5ELj128ELj128ELj1ELb0ELj140ELNS_8GemmTypeE1ELb0EN7cutlass10bfloat16_tENS_16EpilogueIdentityEEEvPijjj14CUtensorMap_stS9_S9_S9_S9_,"a",@progbits
	.sectionflags	@""
	.align	4
.nv.constant0._ZN9deep_gemm24sm100_fp8_gemm_1d1d_implILN4cute4UMMA5MajorE0ELS3_0ELj0ELj7168ELj2048ELj128ELj128ELj128ELj64ELj128ELj128ELj128ELj5ELj128ELj128ELj1ELb0ELj140ELNS_8GemmTypeE1ELb0EN7cutlass10bfloat16_tENS_16EpilogueIdentityEEEvPijjj14CUtensorMap_stS9_S9_S9_S9_:
	.zero		1600


//--------------------- SYMBOLS --------------------------

	.type		.nv.reservedSmem.offset0,@object
	.size		.nv.reservedSmem.offset0,0x4
	.type		.nv.reservedSmem.cap,@object
	.size		.nv.reservedSmem.cap,0x4
